//
// Generated by NVIDIA NVVM Compiler
//
// Compiler Build ID: CL-36424714
// Cuda compilation tools, release 13.0, V13.0.88
// Based on NVVM 20.0.0
//

.version 9.0
.target sm_100
.address_size 64

	// .globl	_Z3ACmPfPKfS1_S1_S1_PKifiiii
.func  (.param .b64 func_retval0) __internal_accurate_pow
(
	.param .b64 __internal_accurate_pow_param_0,
	.param .b64 __internal_accurate_pow_param_1
)
;

.visible .entry _Z3ACmPfPKfS1_S1_S1_PKifiiii(
	.param .u64 .ptr .align 1 _Z3ACmPfPKfS1_S1_S1_PKifiiii_param_0,
	.param .u64 .ptr .align 1 _Z3ACmPfPKfS1_S1_S1_PKifiiii_param_1,
	.param .u64 .ptr .align 1 _Z3ACmPfPKfS1_S1_S1_PKifiiii_param_2,
	.param .u64 .ptr .align 1 _Z3ACmPfPKfS1_S1_S1_PKifiiii_param_3,
	.param .u64 .ptr .align 1 _Z3ACmPfPKfS1_S1_S1_PKifiiii_param_4,
	.param .u64 .ptr .align 1 _Z3ACmPfPKfS1_S1_S1_PKifiiii_param_5,
	.param .f32 _Z3ACmPfPKfS1_S1_S1_PKifiiii_param_6,
	.param .u32 _Z3ACmPfPKfS1_S1_S1_PKifiiii_param_7,
	.param .u32 _Z3ACmPfPKfS1_S1_S1_PKifiiii_param_8,
	.param .u32 _Z3ACmPfPKfS1_S1_S1_PKifiiii_param_9,
	.param .u32 _Z3ACmPfPKfS1_S1_S1_PKifiiii_param_10
)
{
	.reg .pred 	%p<41>;
	.reg .b32 	%r<136>;
	.reg .b32 	%f<27>;
	.reg .b64 	%rd<34>;
	.reg .b64 	%fd<67>;

	ld.param.u64 	%rd11, [_Z3ACmPfPKfS1_S1_S1_PKifiiii_param_5];
	ld.param.u32 	%r52, [_Z3ACmPfPKfS1_S1_S1_PKifiiii_param_7];
	ld.param.u32 	%r55, [_Z3ACmPfPKfS1_S1_S1_PKifiiii_param_10];
	cvta.to.global.u64 	%rd1, %rd11;
	mov.u32 	%r56, %ntid.x;
	mov.u32 	%r57, %ctaid.x;
	mov.u32 	%r58, %tid.x;
	mad.lo.s32 	%r59, %r56, %r57, %r58;
	setp.lt.s32 	%p3, %r59, %r52;
	selp.b32 	%r131, %r59, -1, %p3;
	mov.u32 	%r60, %ntid.z;
	mov.u32 	%r61, %ctaid.z;
	mov.u32 	%r62, %tid.z;
	mad.lo.s32 	%r119, %r60, %r61, %r62;
	setp.ge.s32 	%p4, %r119, %r55;
	@%p4 bra 	$L__BB0_21;
	ld.param.u32 	%r113, [_Z3ACmPfPKfS1_S1_S1_PKifiiii_param_9];
	ld.param.f32 	%f22, [_Z3ACmPfPKfS1_S1_S1_PKifiiii_param_6];
	ld.param.u64 	%rd32, [_Z3ACmPfPKfS1_S1_S1_PKifiiii_param_4];
	ld.param.u64 	%rd31, [_Z3ACmPfPKfS1_S1_S1_PKifiiii_param_3];
	ld.param.u64 	%rd30, [_Z3ACmPfPKfS1_S1_S1_PKifiiii_param_2];
	ld.param.u64 	%rd29, [_Z3ACmPfPKfS1_S1_S1_PKifiiii_param_1];
	mov.u32 	%r63, %tid.y;
	mov.u32 	%r64, %ctaid.y;
	mov.u32 	%r65, %ntid.y;
	mad.lo.s32 	%r66, %r65, %r64, %r63;
	mul.wide.s32 	%rd12, %r131, 4;
	add.s64 	%rd13, %rd1, %rd12;
	ld.global.u32 	%r132, [%rd13];
	cvt.f64.f32 	%fd16, %f22;
	mul.f64 	%fd17, %fd16, 0d401921FB54442D18;
	sqrt.rn.f64 	%fd18, %fd17;
	rcp.rn.f64 	%fd1, %fd18;
	mov.f64 	%fd19, 0d4000000000000000;
	{
	.reg .b32 %temp; 
	mov.b64 	{%temp, %r4}, %fd19;
	}
	and.b32  	%r5, %r4, 2146435072;
	setp.eq.s32 	%p5, %r5, 1062207488;
	setp.lt.s32 	%p7, %r4, 0;
	selp.b32 	%r6, 0, 2146435072, %p7;
	and.b32  	%r67, %r4, 2147483647;
	setp.ne.s32 	%p8, %r67, 1071644672;
	and.pred  	%p1, %p5, %p8;
	or.b32  	%r7, %r6, -2147483648;
	{
	.reg .b32 %temp; 
	mov.b64 	{%temp, %r68}, %fd16;
	}
	abs.f64 	%fd2, %fd16;
	setp.lt.s32 	%p10, %r68, 0;
	and.pred  	%p2, %p10, %p5;
	selp.b32 	%r69, %r68, 0, %p5;
	or.b32  	%r70, %r69, 2146435072;
	selp.b32 	%r71, %r70, %r69, %p7;
	mov.b32 	%r72, 0;
	mov.b64 	%fd3, {%r72, %r71};
	add.f64 	%fd20, %fd16, 0d4000000000000000;
	{
	.reg .b32 %temp; 
	mov.b64 	{%temp, %r73}, %fd20;
	}
	and.b32  	%r8, %r73, 2146435072;
	selp.b32 	%r74, %r7, %r6, %p1;
	selp.b32 	%r75, %r74, %r6, %p10;
	mov.b64 	%fd4, {%r72, %r75};
	setp.lt.s32 	%p11, %r66, %r113;
	selp.b32 	%r134, %r66, -1, %p11;
	cvta.to.global.u64 	%rd2, %rd29;
	cvta.to.global.u64 	%rd3, %rd31;
	cvta.to.global.u64 	%rd4, %rd30;
	cvta.to.global.u64 	%rd5, %rd32;
$L__BB0_2:
	setp.lt.s32 	%p12, %r134, 0;
	@%p12 bra 	$L__BB0_20;
	mov.u32 	%r123, %r134;
$L__BB0_4:
	setp.lt.s32 	%p13, %r131, 0;
	@%p13 bra 	$L__BB0_19;
	ld.param.u32 	%r114, [_Z3ACmPfPKfS1_S1_S1_PKifiiii_param_9];
	ld.param.u32 	%r110, [_Z3ACmPfPKfS1_S1_S1_PKifiiii_param_8];
	mul.lo.s32 	%r76, %r114, %r110;
	mul.lo.s32 	%r77, %r76, %r119;
	mad.lo.s32 	%r17, %r123, %r110, %r77;
	mad.lo.s32 	%r78, %r119, %r114, %r123;
	mul.lo.s32 	%r18, %r78, %r52;
	mov.u32 	%r126, %r131;
$L__BB0_6:
	ld.param.u32 	%r111, [_Z3ACmPfPKfS1_S1_S1_PKifiiii_param_8];
	max.s32 	%r21, %r132, 0;
	min.s32 	%r22, %r132, 0;
	add.s32 	%r23, %r22, %r111;
	setp.ge.s32 	%p14, %r21, %r23;
	mov.f32 	%f26, 0f3F800000;
	mov.f32 	%f25, 0f00000000;
	@%p14 bra 	$L__BB0_18;
	ld.param.u32 	%r115, [_Z3ACmPfPKfS1_S1_S1_PKifiiii_param_9];
	ld.param.u32 	%r112, [_Z3ACmPfPKfS1_S1_S1_PKifiiii_param_8];
	ld.param.f32 	%f23, [_Z3ACmPfPKfS1_S1_S1_PKifiiii_param_6];
	setp.eq.f32 	%p15, %f23, 0f3F800000;
	setp.neu.f64 	%p16, %fd2, 0d7FF0000000000000;
	setp.nan.f32 	%p17, %f23, %f23;
	setp.eq.s32 	%p18, %r8, 2146435072;
	setp.eq.f32 	%p19, %f23, 0f00000000;
	{ // callseq 0, 0
	.param .b64 param0;
	st.param.f64 	[param0], %fd2;
	.param .b64 param1;
	st.param.f64 	[param1], 0d4000000000000000;
	.param .b64 retval0;
	call.uni (retval0), 
	__internal_accurate_pow, 
	(
	param0, 
	param1
	);
	ld.param.f64 	%fd21, [retval0];
	} // callseq 0
	neg.f64 	%fd23, %fd21;
	selp.f64 	%fd24, %fd23, %fd21, %p2;
	sub.s32 	%r79, %r23, %r21;
	add.s32 	%r24, %r79, 1;
	selp.f64 	%fd25, %fd3, %fd24, %p19;
	selp.f64 	%fd26, %fd25, %fd4, %p16;
	cvt.f64.f32 	%fd27, %f23;
	mov.f64 	%fd28, 0d4000000000000000;
	add.rn.f64 	%fd29, %fd27, %fd28;
	selp.f64 	%fd30, %fd29, %fd26, %p17;
	selp.f64 	%fd31, %fd30, %fd25, %p18;
	add.f64 	%fd32, %fd31, %fd31;
	selp.f64 	%fd5, 0d4000000000000000, %fd32, %p15;
	sub.s32 	%r80, %r21, %r112;
	sub.s32 	%r130, %r80, %r22;
	sub.s32 	%r129, %r21, %r132;
	mad.lo.s32 	%r128, %r52, %r21, %r126;
	mad.lo.s32 	%r81, %r119, %r115, %r123;
	mad.lo.s32 	%r127, %r112, %r81, %r21;
	mov.f32 	%f25, 0f00000000;
$L__BB0_8:
	setp.lt.s32 	%p20, %r4, 0;
	setp.eq.s32 	%p21, %r5, 1062207488;
	mul.wide.s32 	%rd14, %r127, 4;
	add.s64 	%rd15, %rd2, %rd14;
	ld.global.f32 	%f12, [%rd15];
	mul.wide.s32 	%rd16, %r128, 4;
	add.s64 	%rd17, %rd3, %rd16;
	ld.global.f32 	%f13, [%rd17];
	mul.f32 	%f14, %f12, %f13;
	abs.s32 	%r82, %r129;
	add.s32 	%r83, %r17, %r82;
	mul.wide.s32 	%rd18, %r83, 4;
	add.s64 	%rd19, %rd4, %rd18;
	ld.global.f32 	%f15, [%rd19];
	mad.lo.s32 	%r84, %r82, %r52, %r126;
	mul.wide.s32 	%rd20, %r84, 4;
	add.s64 	%rd21, %rd5, %rd20;
	ld.global.f32 	%f16, [%rd21];
	mul.f32 	%f17, %f15, %f16;
	sub.f32 	%f2, %f14, %f17;
	cvt.f64.f32 	%fd33, %f2;
	{
	.reg .b32 %temp; 
	mov.b64 	{%temp, %r33}, %fd33;
	}
	abs.f64 	%fd6, %fd33;
	{ // callseq 1, 0
	.param .b64 param0;
	st.param.f64 	[param0], %fd6;
	.param .b64 param1;
	st.param.f64 	[param1], 0d4000000000000000;
	.param .b64 retval0;
	call.uni (retval0), 
	__internal_accurate_pow, 
	(
	param0, 
	param1
	);
	ld.param.f64 	%fd34, [retval0];
	} // callseq 1
	setp.lt.s32 	%p23, %r33, 0;
	neg.f64 	%fd36, %fd34;
	selp.f64 	%fd37, %fd36, %fd34, %p21;
	selp.f64 	%fd38, %fd37, %fd34, %p23;
	setp.eq.f32 	%p24, %f2, 0f00000000;
	selp.b32 	%r85, %r33, 0, %p21;
	or.b32  	%r86, %r85, 2146435072;
	selp.b32 	%r87, %r86, %r85, %p20;
	mov.b32 	%r88, 0;
	mov.b64 	%fd39, {%r88, %r87};
	selp.f64 	%fd65, %fd39, %fd38, %p24;
	add.f64 	%fd40, %fd33, 0d4000000000000000;
	{
	.reg .b32 %temp; 
	mov.b64 	{%temp, %r89}, %fd40;
	}
	and.b32  	%r90, %r89, 2146435072;
	setp.ne.s32 	%p25, %r90, 2146435072;
	@%p25 bra 	$L__BB0_13;
	setp.num.f32 	%p26, %f2, %f2;
	@%p26 bra 	$L__BB0_11;
	cvt.f64.f32 	%fd41, %f2;
	mov.f64 	%fd42, 0d4000000000000000;
	add.rn.f64 	%fd65, %fd41, %fd42;
	bra.uni 	$L__BB0_13;
$L__BB0_11:
	setp.neu.f64 	%p27, %fd6, 0d7FF0000000000000;
	@%p27 bra 	$L__BB0_13;
	selp.b32 	%r92, %r74, %r6, %p23;
	mov.b32 	%r93, 0;
	mov.b64 	%fd65, {%r93, %r92};
$L__BB0_13:
	setp.eq.f32 	%p29, %f2, 0f3F800000;
	neg.f64 	%fd43, %fd65;
	selp.f64 	%fd44, 0dBFF0000000000000, %fd43, %p29;
	div.rn.f64 	%fd11, %fd44, %fd5;
	fma.rn.f64 	%fd45, %fd11, 0d3FF71547652B82FE, 0d4338000000000000;
	{
	.reg .b32 %temp; 
	mov.b64 	{%r34, %temp}, %fd45;
	}
	mov.f64 	%fd46, 0dC338000000000000;
	add.rn.f64 	%fd47, %fd45, %fd46;
	fma.rn.f64 	%fd48, %fd47, 0dBFE62E42FEFA39EF, %fd11;
	fma.rn.f64 	%fd49, %fd47, 0dBC7ABC9E3B39803F, %fd48;
	fma.rn.f64 	%fd50, %fd49, 0d3E5ADE1569CE2BDF, 0d3E928AF3FCA213EA;
	fma.rn.f64 	%fd51, %fd50, %fd49, 0d3EC71DEE62401315;
	fma.rn.f64 	%fd52, %fd51, %fd49, 0d3EFA01997C89EB71;
	fma.rn.f64 	%fd53, %fd52, %fd49, 0d3F2A01A014761F65;
	fma.rn.f64 	%fd54, %fd53, %fd49, 0d3F56C16C1852B7AF;
	fma.rn.f64 	%fd55, %fd54, %fd49, 0d3F81111111122322;
	fma.rn.f64 	%fd56, %fd55, %fd49, 0d3FA55555555502A1;
	fma.rn.f64 	%fd57, %fd56, %fd49, 0d3FC5555555555511;
	fma.rn.f64 	%fd58, %fd57, %fd49, 0d3FE000000000000B;
	fma.rn.f64 	%fd59, %fd58, %fd49, 0d3FF0000000000000;
	fma.rn.f64 	%fd60, %fd59, %fd49, 0d3FF0000000000000;
	{
	.reg .b32 %temp; 
	mov.b64 	{%r35, %temp}, %fd60;
	}
	{
	.reg .b32 %temp; 
	mov.b64 	{%temp, %r36}, %fd60;
	}
	shl.b32 	%r94, %r34, 20;
	add.s32 	%r95, %r94, %r36;
	mov.b64 	%fd66, {%r35, %r95};
	{
	.reg .b32 %temp; 
	mov.b64 	{%temp, %r96}, %fd11;
	}
	mov.b32 	%f18, %r96;
	abs.f32 	%f3, %f18;
	setp.lt.f32 	%p30, %f3, 0f4086232B;
	@%p30 bra 	$L__BB0_16;
	setp.lt.f64 	%p31, %fd11, 0d0000000000000000;
	add.f64 	%fd61, %fd11, 0d7FF0000000000000;
	selp.f64 	%fd66, 0d0000000000000000, %fd61, %p31;
	setp.geu.f32 	%p32, %f3, 0f40874800;
	@%p32 bra 	$L__BB0_16;
	shr.u32 	%r97, %r34, 31;
	add.s32 	%r98, %r34, %r97;
	shr.s32 	%r99, %r98, 1;
	shl.b32 	%r100, %r99, 20;
	add.s32 	%r101, %r36, %r100;
	mov.b64 	%fd62, {%r35, %r101};
	sub.s32 	%r102, %r34, %r99;
	shl.b32 	%r103, %r102, 20;
	add.s32 	%r104, %r103, 1072693248;
	mov.b32 	%r105, 0;
	mov.b64 	%fd63, {%r105, %r104};
	mul.f64 	%fd66, %fd63, %fd62;
$L__BB0_16:
	mul.f64 	%fd64, %fd1, %fd66;
	cvt.rn.f32.f64 	%f19, %fd64;
	add.f32 	%f25, %f25, %f19;
	add.s32 	%r130, %r130, 1;
	setp.ne.s32 	%p33, %r130, 0;
	add.s32 	%r129, %r129, 1;
	add.s32 	%r128, %r128, %r52;
	add.s32 	%r127, %r127, 1;
	@%p33 bra 	$L__BB0_8;
	cvt.rn.f32.u32 	%f26, %r24;
$L__BB0_18:
	ld.param.u64 	%rd33, [_Z3ACmPfPKfS1_S1_S1_PKifiiii_param_5];
	ld.param.u64 	%rd28, [_Z3ACmPfPKfS1_S1_S1_PKifiiii_param_0];
	rcp.rn.f32 	%f20, %f26;
	mul.f32 	%f21, %f25, %f20;
	add.s32 	%r106, %r126, %r18;
	cvta.to.global.u64 	%rd22, %rd28;
	mul.wide.s32 	%rd23, %r106, 4;
	add.s64 	%rd24, %rd22, %rd23;
	st.global.f32 	[%rd24], %f21;
	mov.u32 	%r107, %nctaid.x;
	add.s32 	%r126, %r126, %r107;
	setp.lt.s32 	%p34, %r126, %r52;
	selp.b32 	%r131, %r126, -1, %p34;
	cvta.to.global.u64 	%rd25, %rd33;
	mul.wide.s32 	%rd26, %r131, 4;
	add.s64 	%rd27, %rd25, %rd26;
	ld.global.u32 	%r132, [%rd27];
	setp.gt.s32 	%p35, %r131, -1;
	@%p35 bra 	$L__BB0_6;
$L__BB0_19:
	ld.param.u32 	%r116, [_Z3ACmPfPKfS1_S1_S1_PKifiiii_param_9];
	mov.u32 	%r108, %nctaid.y;
	add.s32 	%r123, %r123, %r108;
	setp.lt.s32 	%p36, %r123, %r116;
	selp.b32 	%r134, %r123, -1, %p36;
	setp.gt.s32 	%p37, %r134, -1;
	@%p37 bra 	$L__BB0_4;
$L__BB0_20:
	ld.param.u32 	%r117, [_Z3ACmPfPKfS1_S1_S1_PKifiiii_param_10];
	mov.u32 	%r109, %nctaid.z;
	add.s32 	%r119, %r119, %r109;
	setp.lt.s32 	%p38, %r119, %r117;
	setp.gt.s32 	%p39, %r119, -1;
	and.pred  	%p40, %p38, %p39;
	@%p40 bra 	$L__BB0_2;
$L__BB0_21:
	ret;

}
	// .globl	_Z9ACm_primePfPKfS1_S1_S1_PKifiiii
.visible .entry _Z9ACm_primePfPKfS1_S1_S1_PKifiiii(
	.param .u64 .ptr .align 1 _Z9ACm_primePfPKfS1_S1_S1_PKifiiii_param_0,
	.param .u64 .ptr .align 1 _Z9ACm_primePfPKfS1_S1_S1_PKifiiii_param_1,
	.param .u64 .ptr .align 1 _Z9ACm_primePfPKfS1_S1_S1_PKifiiii_param_2,
	.param .u64 .ptr .align 1 _Z9ACm_primePfPKfS1_S1_S1_PKifiiii_param_3,
	.param .u64 .ptr .align 1 _Z9ACm_primePfPKfS1_S1_S1_PKifiiii_param_4,
	.param .u64 .ptr .align 1 _Z9ACm_primePfPKfS1_S1_S1_PKifiiii_param_5,
	.param .f32 _Z9ACm_primePfPKfS1_S1_S1_PKifiiii_param_6,
	.param .u32 _Z9ACm_primePfPKfS1_S1_S1_PKifiiii_param_7,
	.param .u32 _Z9ACm_primePfPKfS1_S1_S1_PKifiiii_param_8,
	.param .u32 _Z9ACm_primePfPKfS1_S1_S1_PKifiiii_param_9,
	.param .u32 _Z9ACm_primePfPKfS1_S1_S1_PKifiiii_param_10
)
{
	.reg .pred 	%p<51>;
	.reg .b32 	%r<148>;
	.reg .b32 	%f<27>;
	.reg .b64 	%rd<27>;
	.reg .b64 	%fd<79>;

	ld.param.u64 	%rd7, [_Z9ACm_primePfPKfS1_S1_S1_PKifiiii_param_0];
	ld.param.u64 	%rd8, [_Z9ACm_primePfPKfS1_S1_S1_PKifiiii_param_1];
	ld.param.u64 	%rd9, [_Z9ACm_primePfPKfS1_S1_S1_PKifiiii_param_2];
	ld.param.u64 	%rd10, [_Z9ACm_primePfPKfS1_S1_S1_PKifiiii_param_3];
	ld.param.u64 	%rd11, [_Z9ACm_primePfPKfS1_S1_S1_PKifiiii_param_4];
	ld.param.u64 	%rd12, [_Z9ACm_primePfPKfS1_S1_S1_PKifiiii_param_5];
	ld.param.u32 	%r56, [_Z9ACm_primePfPKfS1_S1_S1_PKifiiii_param_7];
	ld.param.u32 	%r57, [_Z9ACm_primePfPKfS1_S1_S1_PKifiiii_param_8];
	ld.param.u32 	%r59, [_Z9ACm_primePfPKfS1_S1_S1_PKifiiii_param_10];
	cvta.to.global.u64 	%rd1, %rd12;
	mov.u32 	%r60, %ntid.x;
	mov.u32 	%r61, %ctaid.x;
	mov.u32 	%r62, %tid.x;
	mad.lo.s32 	%r63, %r60, %r61, %r62;
	setp.lt.s32 	%p3, %r63, %r56;
	selp.b32 	%r143, %r63, -1, %p3;
	mov.u32 	%r64, %ntid.z;
	mov.u32 	%r65, %ctaid.z;
	mov.u32 	%r66, %tid.z;
	mad.lo.s32 	%r131, %r64, %r65, %r66;
	setp.ge.s32 	%p4, %r131, %r59;
	@%p4 bra 	$L__BB1_21;
	ld.param.u32 	%r126, [_Z9ACm_primePfPKfS1_S1_S1_PKifiiii_param_9];
	ld.param.f32 	%f22, [_Z9ACm_primePfPKfS1_S1_S1_PKifiiii_param_6];
	mov.u32 	%r67, %tid.y;
	mov.u32 	%r68, %ctaid.y;
	mov.u32 	%r69, %ntid.y;
	mad.lo.s32 	%r70, %r69, %r68, %r67;
	mul.wide.s32 	%rd13, %r143, 4;
	add.s64 	%rd14, %rd1, %rd13;
	ld.global.u32 	%r144, [%rd14];
	cvt.f64.f32 	%fd20, %f22;
	{
	.reg .b32 %temp; 
	mov.b64 	{%temp, %r71}, %fd20;
	}
	mov.f64 	%fd21, 0d4008000000000000;
	{
	.reg .b32 %temp; 
	mov.b64 	{%temp, %r72}, %fd21;
	}
	and.b32  	%r73, %r72, 2146435072;
	setp.eq.s32 	%p5, %r73, 1073741824;
	abs.f64 	%fd1, %fd20;
	setp.lt.s32 	%p7, %r71, 0;
	and.pred  	%p1, %p7, %p5;
	selp.b32 	%r74, %r71, 0, %p5;
	setp.lt.s32 	%p8, %r72, 0;
	or.b32  	%r75, %r74, 2146435072;
	selp.b32 	%r76, %r75, %r74, %p8;
	mov.b32 	%r77, 0;
	mov.b64 	%fd2, {%r77, %r76};
	add.f64 	%fd22, %fd20, 0d4008000000000000;
	{
	.reg .b32 %temp; 
	mov.b64 	{%temp, %r78}, %fd22;
	}
	and.b32  	%r4, %r78, 2146435072;
	selp.b32 	%r79, 0, 2146435072, %p8;
	and.b32  	%r80, %r72, 2147483647;
	setp.ne.s32 	%p9, %r80, 1071644672;
	and.pred  	%p10, %p5, %p9;
	or.b32  	%r81, %r79, -2147483648;
	selp.b32 	%r82, %r81, %r79, %p10;
	selp.b32 	%r83, %r82, %r79, %p7;
	mov.b64 	%fd3, {%r77, %r83};
	add.rn.f64 	%fd4, %fd20, %fd21;
	mov.f64 	%fd23, 0d4000000000000000;
	{
	.reg .b32 %temp; 
	mov.b64 	{%temp, %r5}, %fd23;
	}
	and.b32  	%r6, %r5, 2146435072;
	setp.eq.s32 	%p12, %r6, 1062207488;
	setp.lt.s32 	%p14, %r5, 0;
	selp.b32 	%r7, 0, 2146435072, %p14;
	and.b32  	%r84, %r5, 2147483647;
	setp.ne.s32 	%p15, %r84, 1071644672;
	and.pred  	%p16, %p12, %p15;
	or.b32  	%r8, %r7, -2147483648;
	and.pred  	%p2, %p7, %p12;
	selp.b32 	%r85, %r71, 0, %p12;
	or.b32  	%r86, %r85, 2146435072;
	selp.b32 	%r87, %r86, %r85, %p14;
	mov.b64 	%fd5, {%r77, %r87};
	add.f64 	%fd24, %fd20, 0d4000000000000000;
	{
	.reg .b32 %temp; 
	mov.b64 	{%temp, %r88}, %fd24;
	}
	and.b32  	%r9, %r88, 2146435072;
	selp.b32 	%r89, %r8, %r7, %p16;
	selp.b32 	%r90, %r89, %r7, %p7;
	mov.b64 	%fd6, {%r77, %r90};
	add.rn.f64 	%fd7, %fd20, %fd23;
	mov.u32 	%r10, %nctaid.x;
	neg.s32 	%r11, %r57;
	setp.lt.s32 	%p18, %r70, %r126;
	selp.b32 	%r146, %r70, -1, %p18;
	cvta.to.global.u64 	%rd2, %rd7;
	cvta.to.global.u64 	%rd3, %rd8;
	cvta.to.global.u64 	%rd4, %rd10;
	cvta.to.global.u64 	%rd5, %rd9;
	cvta.to.global.u64 	%rd6, %rd11;
$L__BB1_2:
	setp.lt.s32 	%p19, %r146, 0;
	@%p19 bra 	$L__BB1_20;
	mov.u32 	%r135, %r146;
$L__BB1_4:
	setp.lt.s32 	%p20, %r143, 0;
	@%p20 bra 	$L__BB1_19;
	ld.param.u32 	%r127, [_Z9ACm_primePfPKfS1_S1_S1_PKifiiii_param_9];
	mul.lo.s32 	%r91, %r127, %r57;
	mul.lo.s32 	%r92, %r91, %r131;
	mad.lo.s32 	%r20, %r135, %r57, %r92;
	mad.lo.s32 	%r93, %r131, %r127, %r135;
	mul.lo.s32 	%r21, %r93, %r56;
	mul.lo.s32 	%r22, %r57, %r93;
	mov.u32 	%r138, %r143;
$L__BB1_6:
	max.s32 	%r25, %r144, 0;
	min.s32 	%r26, %r144, 0;
	add.s32 	%r27, %r26, %r57;
	setp.ge.s32 	%p21, %r25, %r27;
	mov.f32 	%f26, 0f3F800000;
	mov.f32 	%f25, 0f00000000;
	@%p21 bra 	$L__BB1_18;
	ld.param.f32 	%f23, [_Z9ACm_primePfPKfS1_S1_S1_PKifiiii_param_6];
	setp.eq.s32 	%p22, %r9, 2146435072;
	setp.eq.f32 	%p23, %f23, 0f3F800000;
	setp.neu.f64 	%p24, %fd1, 0d7FF0000000000000;
	setp.nan.f32 	%p25, %f23, %f23;
	setp.eq.s32 	%p26, %r4, 2146435072;
	setp.eq.f32 	%p27, %f23, 0f00000000;
	{ // callseq 2, 0
	.param .b64 param0;
	st.param.f64 	[param0], %fd1;
	.param .b64 param1;
	st.param.f64 	[param1], 0d4008000000000000;
	.param .b64 retval0;
	call.uni (retval0), 
	__internal_accurate_pow, 
	(
	param0, 
	param1
	);
	ld.param.f64 	%fd25, [retval0];
	} // callseq 2
	neg.f64 	%fd27, %fd25;
	selp.f64 	%fd28, %fd27, %fd25, %p1;
	{ // callseq 3, 0
	.param .b64 param0;
	st.param.f64 	[param0], %fd1;
	.param .b64 param1;
	st.param.f64 	[param1], 0d4000000000000000;
	.param .b64 retval0;
	call.uni (retval0), 
	__internal_accurate_pow, 
	(
	param0, 
	param1
	);
	ld.param.f64 	%fd29, [retval0];
	} // callseq 3
	neg.f64 	%fd31, %fd29;
	selp.f64 	%fd32, %fd31, %fd29, %p2;
	sub.s32 	%r94, %r27, %r25;
	add.s32 	%r28, %r94, 1;
	selp.f64 	%fd33, %fd2, %fd28, %p27;
	selp.f64 	%fd34, %fd33, %fd3, %p24;
	selp.f64 	%fd35, %fd4, %fd34, %p25;
	selp.f64 	%fd36, %fd35, %fd33, %p26;
	mul.f64 	%fd37, %fd36, 0d40040D931FF62705;
	selp.f64 	%fd8, 0d40040D931FF62705, %fd37, %p23;
	selp.f64 	%fd38, %fd5, %fd32, %p27;
	selp.f64 	%fd39, %fd38, %fd6, %p24;
	selp.f64 	%fd40, %fd7, %fd39, %p25;
	selp.f64 	%fd41, %fd40, %fd38, %p22;
	add.f64 	%fd42, %fd41, %fd41;
	selp.f64 	%fd9, 0d4000000000000000, %fd42, %p23;
	add.s32 	%r95, %r11, %r25;
	sub.s32 	%r142, %r95, %r26;
	sub.s32 	%r141, %r25, %r144;
	mad.lo.s32 	%r140, %r56, %r25, %r138;
	add.s32 	%r139, %r22, %r25;
	mov.f32 	%f25, 0f00000000;
$L__BB1_8:
	setp.lt.s32 	%p28, %r5, 0;
	setp.eq.s32 	%p29, %r6, 1062207488;
	mul.wide.s32 	%rd15, %r139, 4;
	add.s64 	%rd16, %rd3, %rd15;
	ld.global.f32 	%f12, [%rd16];
	mul.wide.s32 	%rd17, %r140, 4;
	add.s64 	%rd18, %rd4, %rd17;
	ld.global.f32 	%f13, [%rd18];
	mul.f32 	%f14, %f12, %f13;
	abs.s32 	%r96, %r141;
	add.s32 	%r97, %r20, %r96;
	mul.wide.s32 	%rd19, %r97, 4;
	add.s64 	%rd20, %rd5, %rd19;
	ld.global.f32 	%f15, [%rd20];
	mad.lo.s32 	%r98, %r96, %r56, %r138;
	mul.wide.s32 	%rd21, %r98, 4;
	add.s64 	%rd22, %rd6, %rd21;
	ld.global.f32 	%f16, [%rd22];
	mul.f32 	%f17, %f15, %f16;
	sub.f32 	%f2, %f14, %f17;
	cvt.f64.f32 	%fd43, %f2;
	{
	.reg .b32 %temp; 
	mov.b64 	{%temp, %r37}, %fd43;
	}
	abs.f64 	%fd10, %fd43;
	{ // callseq 4, 0
	.param .b64 param0;
	st.param.f64 	[param0], %fd10;
	.param .b64 param1;
	st.param.f64 	[param1], 0d4000000000000000;
	.param .b64 retval0;
	call.uni (retval0), 
	__internal_accurate_pow, 
	(
	param0, 
	param1
	);
	ld.param.f64 	%fd44, [retval0];
	} // callseq 4
	setp.lt.s32 	%p31, %r37, 0;
	neg.f64 	%fd46, %fd44;
	selp.f64 	%fd47, %fd46, %fd44, %p29;
	selp.f64 	%fd48, %fd47, %fd44, %p31;
	setp.eq.f32 	%p32, %f2, 0f00000000;
	selp.b32 	%r99, %r37, 0, %p29;
	or.b32  	%r100, %r99, 2146435072;
	selp.b32 	%r101, %r100, %r99, %p28;
	mov.b32 	%r102, 0;
	mov.b64 	%fd49, {%r102, %r101};
	selp.f64 	%fd77, %fd49, %fd48, %p32;
	add.f64 	%fd50, %fd43, 0d4000000000000000;
	{
	.reg .b32 %temp; 
	mov.b64 	{%temp, %r103}, %fd50;
	}
	and.b32  	%r104, %r103, 2146435072;
	setp.ne.s32 	%p33, %r104, 2146435072;
	@%p33 bra 	$L__BB1_13;
	setp.num.f32 	%p34, %f2, %f2;
	@%p34 bra 	$L__BB1_11;
	cvt.f64.f32 	%fd51, %f2;
	mov.f64 	%fd52, 0d4000000000000000;
	add.rn.f64 	%fd77, %fd51, %fd52;
	bra.uni 	$L__BB1_13;
$L__BB1_11:
	setp.neu.f64 	%p35, %fd10, 0d7FF0000000000000;
	@%p35 bra 	$L__BB1_13;
	and.b32  	%r106, %r5, 2147483647;
	setp.ne.s32 	%p38, %r106, 1071644672;
	selp.b32 	%r107, %r8, %r7, %p38;
	selp.b32 	%r108, %r107, %r7, %p29;
	selp.b32 	%r109, %r108, %r7, %p31;
	mov.b32 	%r110, 0;
	mov.b64 	%fd77, {%r110, %r109};
$L__BB1_13:
	setp.eq.f32 	%p39, %f2, 0f3F800000;
	neg.f64 	%fd53, %fd77;
	selp.f64 	%fd54, 0dBFF0000000000000, %fd53, %p39;
	div.rn.f64 	%fd15, %fd54, %fd9;
	fma.rn.f64 	%fd55, %fd15, 0d3FF71547652B82FE, 0d4338000000000000;
	{
	.reg .b32 %temp; 
	mov.b64 	{%r38, %temp}, %fd55;
	}
	mov.f64 	%fd56, 0dC338000000000000;
	add.rn.f64 	%fd57, %fd55, %fd56;
	fma.rn.f64 	%fd58, %fd57, 0dBFE62E42FEFA39EF, %fd15;
	fma.rn.f64 	%fd59, %fd57, 0dBC7ABC9E3B39803F, %fd58;
	fma.rn.f64 	%fd60, %fd59, 0d3E5ADE1569CE2BDF, 0d3E928AF3FCA213EA;
	fma.rn.f64 	%fd61, %fd60, %fd59, 0d3EC71DEE62401315;
	fma.rn.f64 	%fd62, %fd61, %fd59, 0d3EFA01997C89EB71;
	fma.rn.f64 	%fd63, %fd62, %fd59, 0d3F2A01A014761F65;
	fma.rn.f64 	%fd64, %fd63, %fd59, 0d3F56C16C1852B7AF;
	fma.rn.f64 	%fd65, %fd64, %fd59, 0d3F81111111122322;
	fma.rn.f64 	%fd66, %fd65, %fd59, 0d3FA55555555502A1;
	fma.rn.f64 	%fd67, %fd66, %fd59, 0d3FC5555555555511;
	fma.rn.f64 	%fd68, %fd67, %fd59, 0d3FE000000000000B;
	fma.rn.f64 	%fd69, %fd68, %fd59, 0d3FF0000000000000;
	fma.rn.f64 	%fd70, %fd69, %fd59, 0d3FF0000000000000;
	{
	.reg .b32 %temp; 
	mov.b64 	{%r39, %temp}, %fd70;
	}
	{
	.reg .b32 %temp; 
	mov.b64 	{%temp, %r40}, %fd70;
	}
	shl.b32 	%r111, %r38, 20;
	add.s32 	%r112, %r111, %r40;
	mov.b64 	%fd78, {%r39, %r112};
	{
	.reg .b32 %temp; 
	mov.b64 	{%temp, %r113}, %fd15;
	}
	mov.b32 	%f18, %r113;
	abs.f32 	%f3, %f18;
	setp.lt.f32 	%p40, %f3, 0f4086232B;
	@%p40 bra 	$L__BB1_16;
	setp.lt.f64 	%p41, %fd15, 0d0000000000000000;
	add.f64 	%fd71, %fd15, 0d7FF0000000000000;
	selp.f64 	%fd78, 0d0000000000000000, %fd71, %p41;
	setp.geu.f32 	%p42, %f3, 0f40874800;
	@%p42 bra 	$L__BB1_16;
	shr.u32 	%r114, %r38, 31;
	add.s32 	%r115, %r38, %r114;
	shr.s32 	%r116, %r115, 1;
	shl.b32 	%r117, %r116, 20;
	add.s32 	%r118, %r40, %r117;
	mov.b64 	%fd72, {%r39, %r118};
	sub.s32 	%r119, %r38, %r116;
	shl.b32 	%r120, %r119, 20;
	add.s32 	%r121, %r120, 1072693248;
	mov.b32 	%r122, 0;
	mov.b64 	%fd73, {%r122, %r121};
	mul.f64 	%fd78, %fd73, %fd72;
$L__BB1_16:
	cvt.f64.f32 	%fd74, %f2;
	div.rn.f64 	%fd75, %fd74, %fd8;
	mul.f64 	%fd76, %fd75, %fd78;
	cvt.rn.f32.f64 	%f19, %fd76;
	sub.f32 	%f25, %f25, %f19;
	add.s32 	%r142, %r142, 1;
	setp.ne.s32 	%p43, %r142, 0;
	add.s32 	%r141, %r141, 1;
	add.s32 	%r140, %r140, %r56;
	add.s32 	%r139, %r139, 1;
	@%p43 bra 	$L__BB1_8;
	cvt.rn.f32.u32 	%f26, %r28;
$L__BB1_18:
	rcp.rn.f32 	%f20, %f26;
	mul.f32 	%f21, %f25, %f20;
	add.s32 	%r123, %r138, %r21;
	mul.wide.s32 	%rd23, %r123, 4;
	add.s64 	%rd24, %rd2, %rd23;
	st.global.f32 	[%rd24], %f21;
	add.s32 	%r138, %r138, %r10;
	setp.lt.s32 	%p44, %r138, %r56;
	selp.b32 	%r143, %r138, -1, %p44;
	mul.wide.s32 	%rd25, %r143, 4;
	add.s64 	%rd26, %rd1, %rd25;
	ld.global.u32 	%r144, [%rd26];
	setp.gt.s32 	%p45, %r143, -1;
	@%p45 bra 	$L__BB1_6;
$L__BB1_19:
	ld.param.u32 	%r128, [_Z9ACm_primePfPKfS1_S1_S1_PKifiiii_param_9];
	mov.u32 	%r124, %nctaid.y;
	add.s32 	%r135, %r135, %r124;
	setp.lt.s32 	%p46, %r135, %r128;
	selp.b32 	%r146, %r135, -1, %p46;
	setp.gt.s32 	%p47, %r146, -1;
	@%p47 bra 	$L__BB1_4;
$L__BB1_20:
	ld.param.u32 	%r129, [_Z9ACm_primePfPKfS1_S1_S1_PKifiiii_param_10];
	mov.u32 	%r125, %nctaid.z;
	add.s32 	%r131, %r131, %r125;
	setp.lt.s32 	%p48, %r131, %r129;
	setp.gt.s32 	%p49, %r131, -1;
	and.pred  	%p50, %p48, %p49;
	@%p50 bra 	$L__BB1_2;
$L__BB1_21:
	ret;

}
.func  (.param .b64 func_retval0) __internal_accurate_pow(
	.param .b64 __internal_accurate_pow_param_0,
	.param .b64 __internal_accurate_pow_param_1
)
{
	.reg .pred 	%p<8>;
	.reg .b32 	%r<49>;
	.reg .b32 	%f<3>;
	.reg .b64 	%fd<109>;

	ld.param.f64 	%fd10, [__internal_accurate_pow_param_0];
	ld.param.f64 	%fd11, [__internal_accurate_pow_param_1];
	{
	.reg .b32 %temp; 
	mov.b64 	{%temp, %r46}, %fd10;
	}
	{
	.reg .b32 %temp; 
	mov.b64 	{%r45, %temp}, %fd10;
	}
	shr.u32 	%r47, %r46, 20;
	setp.gt.u32 	%p1, %r46, 1048575;
	@%p1 bra 	$L__BB2_2;
	mul.f64 	%fd12, %fd10, 0d4350000000000000;
	{
	.reg .b32 %temp; 
	mov.b64 	{%temp, %r46}, %fd12;
	}
	{
	.reg .b32 %temp; 
	mov.b64 	{%r45, %temp}, %fd12;
	}
	shr.u32 	%r16, %r46, 20;
	add.s32 	%r47, %r16, -54;
$L__BB2_2:
	add.s32 	%r48, %r47, -1023;
	and.b32  	%r17, %r46, -2146435073;
	or.b32  	%r18, %r17, 1072693248;
	mov.b64 	%fd107, {%r45, %r18};
	setp.lt.u32 	%p2, %r18, 1073127583;
	@%p2 bra 	$L__BB2_4;
	{
	.reg .b32 %temp; 
	mov.b64 	{%r19, %temp}, %fd107;
	}
	{
	.reg .b32 %temp; 
	mov.b64 	{%temp, %r20}, %fd107;
	}
	add.s32 	%r21, %r20, -1048576;
	mov.b64 	%fd107, {%r19, %r21};
	add.s32 	%r48, %r47, -1022;
$L__BB2_4:
	add.f64 	%fd13, %fd107, 0dBFF0000000000000;
	add.f64 	%fd14, %fd107, 0d3FF0000000000000;
	rcp.approx.ftz.f64 	%fd15, %fd14;
	neg.f64 	%fd16, %fd14;
	fma.rn.f64 	%fd17, %fd16, %fd15, 0d3FF0000000000000;
	fma.rn.f64 	%fd18, %fd17, %fd17, %fd17;
	fma.rn.f64 	%fd19, %fd18, %fd15, %fd15;
	mul.f64 	%fd20, %fd13, %fd19;
	fma.rn.f64 	%fd21, %fd13, %fd19, %fd20;
	mul.f64 	%fd22, %fd21, %fd21;
	fma.rn.f64 	%fd23, %fd22, 0d3EB0F5FF7D2CAFE2, 0d3ED0F5D241AD3B5A;
	fma.rn.f64 	%fd24, %fd23, %fd22, 0d3EF3B20A75488A3F;
	fma.rn.f64 	%fd25, %fd24, %fd22, 0d3F1745CDE4FAECD5;
	fma.rn.f64 	%fd26, %fd25, %fd22, 0d3F3C71C7258A578B;
	fma.rn.f64 	%fd27, %fd26, %fd22, 0d3F6249249242B910;
	fma.rn.f64 	%fd28, %fd27, %fd22, 0d3F89999999999DFB;
	sub.f64 	%fd29, %fd13, %fd21;
	add.f64 	%fd30, %fd29, %fd29;
	neg.f64 	%fd31, %fd21;
	fma.rn.f64 	%fd32, %fd31, %fd13, %fd30;
	mul.f64 	%fd33, %fd19, %fd32;
	fma.rn.f64 	%fd34, %fd22, %fd28, 0d3FB5555555555555;
	mov.f64 	%fd35, 0d3FB5555555555555;
	sub.f64 	%fd36, %fd35, %fd34;
	fma.rn.f64 	%fd37, %fd22, %fd28, %fd36;
	add.f64 	%fd38, %fd37, 0dBC46A4CB00B9E7B0;
	add.f64 	%fd39, %fd34, %fd38;
	sub.f64 	%fd40, %fd34, %fd39;
	add.f64 	%fd41, %fd38, %fd40;
	mul.rn.f64 	%fd42, %fd21, %fd21;
	neg.f64 	%fd43, %fd42;
	fma.rn.f64 	%fd44, %fd21, %fd21, %fd43;
	{
	.reg .b32 %temp; 
	mov.b64 	{%r22, %temp}, %fd33;
	}
	{
	.reg .b32 %temp; 
	mov.b64 	{%temp, %r23}, %fd33;
	}
	add.s32 	%r24, %r23, 1048576;
	mov.b64 	%fd45, {%r22, %r24};
	fma.rn.f64 	%fd46, %fd21, %fd45, %fd44;
	mul.rn.f64 	%fd47, %fd42, %fd21;
	neg.f64 	%fd48, %fd47;
	fma.rn.f64 	%fd49, %fd42, %fd21, %fd48;
	fma.rn.f64 	%fd50, %fd42, %fd33, %fd49;
	fma.rn.f64 	%fd51, %fd46, %fd21, %fd50;
	mul.rn.f64 	%fd52, %fd39, %fd47;
	neg.f64 	%fd53, %fd52;
	fma.rn.f64 	%fd54, %fd39, %fd47, %fd53;
	fma.rn.f64 	%fd55, %fd39, %fd51, %fd54;
	fma.rn.f64 	%fd56, %fd41, %fd47, %fd55;
	add.f64 	%fd57, %fd52, %fd56;
	sub.f64 	%fd58, %fd52, %fd57;
	add.f64 	%fd59, %fd56, %fd58;
	add.f64 	%fd60, %fd21, %fd57;
	sub.f64 	%fd61, %fd21, %fd60;
	add.f64 	%fd62, %fd57, %fd61;
	add.f64 	%fd63, %fd59, %fd62;
	add.f64 	%fd64, %fd33, %fd63;
	add.f64 	%fd65, %fd60, %fd64;
	sub.f64 	%fd66, %fd60, %fd65;
	add.f64 	%fd67, %fd64, %fd66;
	xor.b32  	%r25, %r48, -2147483648;
	mov.b32 	%r26, 1127219200;
	mov.b64 	%fd68, {%r25, %r26};
	mov.b32 	%r27, -2147483648;
	mov.b64 	%fd69, {%r27, %r26};
	sub.f64 	%fd70, %fd68, %fd69;
	fma.rn.f64 	%fd71, %fd70, 0d3FE62E42FEFA39EF, %fd65;
	fma.rn.f64 	%fd72, %fd70, 0dBFE62E42FEFA39EF, %fd71;
	sub.f64 	%fd73, %fd72, %fd65;
	sub.f64 	%fd74, %fd67, %fd73;
	fma.rn.f64 	%fd75, %fd70, 0d3C7ABC9E3B39803F, %fd74;
	add.f64 	%fd76, %fd71, %fd75;
	sub.f64 	%fd77, %fd71, %fd76;
	add.f64 	%fd78, %fd75, %fd77;
	{
	.reg .b32 %temp; 
	mov.b64 	{%temp, %r28}, %fd11;
	}
	{
	.reg .b32 %temp; 
	mov.b64 	{%r29, %temp}, %fd11;
	}
	shl.b32 	%r30, %r28, 1;
	setp.gt.u32 	%p3, %r30, -33554433;
	and.b32  	%r31, %r28, -15728641;
	selp.b32 	%r32, %r31, %r28, %p3;
	mov.b64 	%fd79, {%r29, %r32};
	mul.rn.f64 	%fd80, %fd76, %fd79;
	neg.f64 	%fd81, %fd80;
	fma.rn.f64 	%fd82, %fd76, %fd79, %fd81;
	fma.rn.f64 	%fd83, %fd78, %fd79, %fd82;
	add.f64 	%fd4, %fd80, %fd83;
	sub.f64 	%fd84, %fd80, %fd4;
	add.f64 	%fd5, %fd83, %fd84;
	fma.rn.f64 	%fd85, %fd4, 0d3FF71547652B82FE, 0d4338000000000000;
	{
	.reg .b32 %temp; 
	mov.b64 	{%r13, %temp}, %fd85;
	}
	mov.f64 	%fd86, 0dC338000000000000;
	add.rn.f64 	%fd87, %fd85, %fd86;
	fma.rn.f64 	%fd88, %fd87, 0dBFE62E42FEFA39EF, %fd4;
	fma.rn.f64 	%fd89, %fd87, 0dBC7ABC9E3B39803F, %fd88;
	fma.rn.f64 	%fd90, %fd89, 0d3E5ADE1569CE2BDF, 0d3E928AF3FCA213EA;
	fma.rn.f64 	%fd91, %fd90, %fd89, 0d3EC71DEE62401315;
	fma.rn.f64 	%fd92, %fd91, %fd89, 0d3EFA01997C89EB71;
	fma.rn.f64 	%fd93, %fd92, %fd89, 0d3F2A01A014761F65;
	fma.rn.f64 	%fd94, %fd93, %fd89, 0d3F56C16C1852B7AF;
	fma.rn.f64 	%fd95, %fd94, %fd89, 0d3F81111111122322;
	fma.rn.f64 	%fd96, %fd95, %fd89, 0d3FA55555555502A1;
	fma.rn.f64 	%fd97, %fd96, %fd89, 0d3FC5555555555511;
	fma.rn.f64 	%fd98, %fd97, %fd89, 0d3FE000000000000B;
	fma.rn.f64 	%fd99, %fd98, %fd89, 0d3FF0000000000000;
	fma.rn.f64 	%fd100, %fd99, %fd89, 0d3FF0000000000000;
	{
	.reg .b32 %temp; 
	mov.b64 	{%r14, %temp}, %fd100;
	}
	{
	.reg .b32 %temp; 
	mov.b64 	{%temp, %r15}, %fd100;
	}
	shl.b32 	%r33, %r13, 20;
	add.s32 	%r34, %r33, %r15;
	mov.b64 	%fd108, {%r14, %r34};
	{
	.reg .b32 %temp; 
	mov.b64 	{%temp, %r35}, %fd4;
	}
	mov.b32 	%f2, %r35;
	abs.f32 	%f1, %f2;
	setp.lt.f32 	%p4, %f1, 0f4086232B;
	@%p4 bra 	$L__BB2_7;
	setp.lt.f64 	%p5, %fd4, 0d0000000000000000;
	add.f64 	%fd101, %fd4, 0d7FF0000000000000;
	selp.f64 	%fd108, 0d0000000000000000, %fd101, %p5;
	setp.geu.f32 	%p6, %f1, 0f40874800;
	@%p6 bra 	$L__BB2_7;
	shr.u32 	%r36, %r13, 31;
	add.s32 	%r37, %r13, %r36;
	shr.s32 	%r38, %r37, 1;
	shl.b32 	%r39, %r38, 20;
	add.s32 	%r40, %r15, %r39;
	mov.b64 	%fd102, {%r14, %r40};
	sub.s32 	%r41, %r13, %r38;
	shl.b32 	%r42, %r41, 20;
	add.s32 	%r43, %r42, 1072693248;
	mov.b32 	%r44, 0;
	mov.b64 	%fd103, {%r44, %r43};
	mul.f64 	%fd108, %fd103, %fd102;
$L__BB2_7:
	abs.f64 	%fd104, %fd108;
	setp.eq.f64 	%p7, %fd104, 0d7FF0000000000000;
	fma.rn.f64 	%fd105, %fd108, %fd5, %fd108;
	selp.f64 	%fd106, %fd108, %fd105, %p7;
	st.param.f64 	[func_retval0], %fd106;
	ret;

}


// ===== COMPILED SASS (sm_100) =====

	.target	sm_100

	.elftype	@"ET_EXEC"


//--------------------- .note.nv.tkinfo           --------------------------
	.section	.note.nv.tkinfo,"",@"SHT_NOTE"
	.sectionflags	@"SHF_NOTE_NV_TKINFO"
	.tkinfo
        /*0018*/ 	.word	0x00000002
        /*0030*/ 	.string	""
        /*0030*/ 	.string	"ptxas"
        /*0030*/ 	.string	"Cuda compilation tools, release 13.0, V13.0.88"
        /*0030*/ 	.string	"Build cuda_13.0.r13.0/compiler.36424714_0"
        /*0030*/ 	.string	"-arch sm_100 -m 64 "



//--------------------- .note.nv.cuinfo           --------------------------
	.section	.note.nv.cuinfo,"",@"SHT_NOTE"
	.sectionflags	@"SHF_NOTE_NV_CUINFO"
        /*0018*/ 	.short	0x0002
        /*001a*/ 	.short	0x0064
        /*001c*/ 	.short	0x0082
	.zero		2


//--------------------- .nv.info                  --------------------------
	.section	.nv.info,"",@"SHT_CUDA_INFO"
	.align	4


	//----- nvinfo : EIATTR_REGCOUNT
	.align		4
        /*0000*/ 	.byte	0x04, 0x2f
        /*0002*/ 	.short	(.L_1 - .L_0)
	.align		4
.L_0:
        /*0004*/ 	.word	index@(_Z3ACmPfPKfS1_S1_S1_PKifiiii)
        /*0008*/ 	.word	0x0000002c


	//----- nvinfo : EIATTR_FRAME_SIZE
	.align		4
.L_1:
        /*000c*/ 	.byte	0x04, 0x11
        /*000e*/ 	.short	(.L_3 - .L_2)
	.align		4
.L_2:
        /*0010*/ 	.word	index@($_Z3ACmPfPKfS1_S1_S1_PKifiiii$__internal_accurate_pow)
        /*0014*/ 	.word	0x00000000


	//----- nvinfo : EIATTR_FRAME_SIZE
	.align		4
.L_3:
        /*0018*/ 	.byte	0x04, 0x11
        /*001a*/ 	.short	(.L_5 - .L_4)
	.align		4
.L_4:
        /*001c*/ 	.word	index@($__internal_5_$__cuda_sm20_rcp_rn_f32_slowpath)
        /*0020*/ 	.word	0x00000000


	//----- nvinfo : EIATTR_FRAME_SIZE
	.align		4
.L_5:
        /*0024*/ 	.byte	0x04, 0x11
        /*0026*/ 	.short	(.L_7 - .L_6)
	.align		4
.L_6:
        /*0028*/ 	.word	index@($__internal_4_$__cuda_sm20_dsqrt_rn_f64_mediumpath_v1)
        /*002c*/ 	.word	0x00000000


	//----- nvinfo : EIATTR_FRAME_SIZE
	.align		4
.L_7:
        /*0030*/ 	.byte	0x04, 0x11
        /*0032*/ 	.short	(.L_9 - .L_8)
	.align		4
.L_8:
        /*0034*/ 	.word	index@($__internal_3_$__cuda_sm20_div_rn_f64_full)
        /*0038*/ 	.word	0x00000000


	//----- nvinfo : EIATTR_FRAME_SIZE
	.align		4
.L_9:
        /*003c*/ 	.byte	0x04, 0x11
        /*003e*/ 	.short	(.L_11 - .L_10)
	.align		4
.L_10:
        /*0040*/ 	.word	index@($__internal_2_$__cuda_sm20_dblrcp_rn_slowpath_v3)
        /*0044*/ 	.word	0x00000000


	//----- nvinfo : EIATTR_FRAME_SIZE
	.align		4
.L_11:
        /*0048*/ 	.byte	0x04, 0x11
        /*004a*/ 	.short	(.L_13 - .L_12)
	.align		4
.L_12:
        /*004c*/ 	.word	index@(_Z3ACmPfPKfS1_S1_S1_PKifiiii)
        /*0050*/ 	.word	0x00000000


	//----- nvinfo : EIATTR_REGCOUNT
	.align		4
.L_13:
        /*0054*/ 	.byte	0x04, 0x2f
        /*0056*/ 	.short	(.L_15 - .L_14)
	.align		4
.L_14:
        /*0058*/ 	.word	index@(_Z9ACm_primePfPKfS1_S1_S1_PKifiiii)
        /*005c*/ 	.word	0x00000031


	//----- nvinfo : EIATTR_FRAME_SIZE
	.align		4
.L_15:
        /*0060*/ 	.byte	0x04, 0x11
        /*0062*/ 	.short	(.L_17 - .L_16)
	.align		4
.L_16:
        /*0064*/ 	.word	index@($_Z9ACm_primePfPKfS1_S1_S1_PKifiiii$__internal_accurate_pow)
        /*0068*/ 	.word	0x00000000


	//----- nvinfo : EIATTR_FRAME_SIZE
	.align		4
.L_17:
        /*006c*/ 	.byte	0x04, 0x11
        /*006e*/ 	.short	(.L_19 - .L_18)
	.align		4
.L_18:
        /*0070*/ 	.word	index@($__internal_1_$__cuda_sm20_rcp_rn_f32_slowpath)
        /*0074*/ 	.word	0x00000000


	//----- nvinfo : EIATTR_FRAME_SIZE
	.align		4
.L_19:
        /*0078*/ 	.byte	0x04, 0x11
        /*007a*/ 	.short	(.L_21 - .L_20)
	.align		4
.L_20:
        /*007c*/ 	.word	index@($__internal_0_$__cuda_sm20_div_rn_f64_full)
        /*0080*/ 	.word	0x00000000


	//----- nvinfo : EIATTR_FRAME_SIZE
	.align		4
.L_21:
        /*0084*/ 	.byte	0x04, 0x11
        /*0086*/ 	.short	(.L_23 - .L_22)
	.align		4
.L_22:
        /*0088*/ 	.word	index@(_Z9ACm_primePfPKfS1_S1_S1_PKifiiii)
        /*008c*/ 	.word	0x00000000


	//----- nvinfo : EIATTR_MIN_STACK_SIZE
	.align		4
.L_23:
        /*0090*/ 	.byte	0x04, 0x12
        /*0092*/ 	.short	(.L_25 - .L_24)
	.align		4
.L_24:
        /*0094*/ 	.word	index@(_Z9ACm_primePfPKfS1_S1_S1_PKifiiii)
        /*0098*/ 	.word	0x00000000


	//----- nvinfo : EIATTR_MIN_STACK_SIZE
	.align		4
.L_25:
        /*009c*/ 	.byte	0x04, 0x12
        /*009e*/ 	.short	(.L_27 - .L_26)
	.align		4
.L_26:
        /*00a0*/ 	.word	index@(_Z3ACmPfPKfS1_S1_S1_PKifiiii)
        /*00a4*/ 	.word	0x00000000
.L_27:


//--------------------- .nv.compat                --------------------------
	.section	.nv.compat,"",@"SHT_CUDA_COMPAT_INFO"
	.align	4
        /*0000*/ 	.byte	0x02, 0x09, 0x00, 0x00, 0x02, 0x02, 0x01, 0x00, 0x02, 0x05, 0x05, 0x00, 0x03, 0x07, 0x01, 0x01
        /*0010*/ 	.byte	0x02, 0x03, 0x00, 0x00, 0x02, 0x06, 0x01, 0x00, 0x04, 0x0b, 0x08, 0x00, 0x01, 0x00, 0x00, 0x00
        /*0020*/ 	.byte	0x00, 0x00, 0x00, 0x00


//--------------------- .nv.info._Z9ACm_primePfPKfS1_S1_S1_PKifiiii --------------------------
	.section	.nv.info._Z9ACm_primePfPKfS1_S1_S1_PKifiiii,"",@"SHT_CUDA_INFO"
	.sectionflags	@""
	.align	4


	//----- nvinfo : EIATTR_CUDA_API_VERSION
	.align		4
        /*0000*/ 	.byte	0x04, 0x37
        /*0002*/ 	.short	(.L_29 - .L_28)
.L_28:
        /*0004*/ 	.word	0x00000082


	//----- nvinfo : EIATTR_KPARAM_INFO
	.align		4
.L_29:
        /*0008*/ 	.byte	0x04, 0x17
        /*000a*/ 	.short	(.L_31 - .L_30)
.L_30:
        /*000c*/ 	.word	0x00000000
        /*0010*/ 	.short	0x000a
        /*0012*/ 	.short	0x0040
        /*0014*/ 	.byte	0x00, 0xf0, 0x11, 0x00


	//----- nvinfo : EIATTR_KPARAM_INFO
	.align		4
.L_31:
        /*0018*/ 	.byte	0x04, 0x17
        /*001a*/ 	.short	(.L_33 - .L_32)
.L_32:
        /*001c*/ 	.word	0x00000000
        /*0020*/ 	.short	0x0009
        /*0022*/ 	.short	0x003c
        /*0024*/ 	.byte	0x00, 0xf0, 0x11, 0x00


	//----- nvinfo : EIATTR_KPARAM_INFO
	.align		4
.L_33:
        /*0028*/ 	.byte	0x04, 0x17
        /*002a*/ 	.short	(.L_35 - .L_34)
.L_34:
        /*002c*/ 	.word	0x00000000
        /*0030*/ 	.short	0x0008
        /*0032*/ 	.short	0x0038
        /*0034*/ 	.byte	0x00, 0xf0, 0x11, 0x00


	//----- nvinfo : EIATTR_KPARAM_INFO
	.align		4
.L_35:
        /*0038*/ 	.byte	0x04, 0x17
        /*003a*/ 	.short	(.L_37 - .L_36)
.L_36:
        /*003c*/ 	.word	0x00000000
        /*0040*/ 	.short	0x0007
        /*0042*/ 	.short	0x0034
        /*0044*/ 	.byte	0x00, 0xf0, 0x11, 0x00


	//----- nvinfo : EIATTR_KPARAM_INFO
	.align		4
.L_37:
        /*0048*/ 	.byte	0x04, 0x17
        /*004a*/ 	.short	(.L_39 - .L_38)
.L_38:
        /*004c*/ 	.word	0x00000000
        /*0050*/ 	.short	0x0006
        /*0052*/ 	.short	0x0030
        /*0054*/ 	.byte	0x00, 0xf0, 0x11, 0x00


	//----- nvinfo : EIATTR_KPARAM_INFO
	.align		4
.L_39:
        /*0058*/ 	.byte	0x04, 0x17
        /*005a*/ 	.short	(.L_41 - .L_40)
.L_40:
        /*005c*/ 	.word	0x00000000
        /*0060*/ 	.short	0x0005
        /*0062*/ 	.short	0x0028
        /*0064*/ 	.byte	0x00, 0xf5, 0x21, 0x00


	//----- nvinfo : EIATTR_KPARAM_INFO
	.align		4
.L_41:
        /*0068*/ 	.byte	0x04, 0x17
        /*006a*/ 	.short	(.L_43 - .L_42)
.L_42:
        /*006c*/ 	.word	0x00000000
        /*0070*/ 	.short	0x0004
        /*0072*/ 	.short	0x0020
        /*0074*/ 	.byte	0x00, 0xf5, 0x21, 0x00


	//----- nvinfo : EIATTR_KPARAM_INFO
	.align		4
.L_43:
        /*0078*/ 	.byte	0x04, 0x17
        /*007a*/ 	.short	(.L_45 - .L_44)
.L_44:
        /*007c*/ 	.word	0x00000000
        /*0080*/ 	.short	0x0003
        /*0082*/ 	.short	0x0018
        /*0084*/ 	.byte	0x00, 0xf5, 0x21, 0x00


	//----- nvinfo : EIATTR_KPARAM_INFO
	.align		4
.L_45:
        /*0088*/ 	.byte	0x04, 0x17
        /*008a*/ 	.short	(.L_47 - .L_46)
.L_46:
        /*008c*/ 	.word	0x00000000
        /*0090*/ 	.short	0x0002
        /*0092*/ 	.short	0x0010
        /*0094*/ 	.byte	0x00, 0xf5, 0x21, 0x00


	//----- nvinfo : EIATTR_KPARAM_INFO
	.align		4
.L_47:
        /*0098*/ 	.byte	0x04, 0x17
        /*009a*/ 	.short	(.L_49 - .L_48)
.L_48:
        /*009c*/ 	.word	0x00000000
        /*00a0*/ 	.short	0x0001
        /*00a2*/ 	.short	0x0008
        /*00a4*/ 	.byte	0x00, 0xf5, 0x21, 0x00


	//----- nvinfo : EIATTR_KPARAM_INFO
	.align		4
.L_49:
        /*00a8*/ 	.byte	0x04, 0x17
        /*00aa*/ 	.short	(.L_51 - .L_50)
.L_50:
        /*00ac*/ 	.word	0x00000000
        /*00b0*/ 	.short	0x0000
        /*00b2*/ 	.short	0x0000
        /*00b4*/ 	.byte	0x00, 0xf5, 0x21, 0x00


	//----- nvinfo : EIATTR_SPARSE_MMA_MASK
	.align		4
.L_51:
        /*00b8*/ 	.byte	0x03, 0x50
        /*00ba*/ 	.short	0x0000


	//----- nvinfo : EIATTR_MAXREG_COUNT
	.align		4
        /*00bc*/ 	.byte	0x03, 0x1b
        /*00be*/ 	.short	0x00ff


	//----- nvinfo : EIATTR_MERCURY_ISA_VERSION
	.align		4
        /*00c0*/ 	.byte	0x03, 0x5f
        /*00c2*/ 	.short	0x0101


	//----- nvinfo : EIATTR_VRC_CTA_INIT_COUNT
	.align		4
        /*00c4*/ 	.byte	0x02, 0x4a
	.zero		1
	.zero		1


	//----- nvinfo : EIATTR_EXIT_INSTR_OFFSETS
	.align		4
        /*00c8*/ 	.byte	0x04, 0x1c
        /*00ca*/ 	.short	(.L_53 - .L_52)


	//   ....[0]....
.L_52:
        /*00cc*/ 	.word	0x000000d0


	//   ....[1]....
        /*00d0*/ 	.word	0x00001570


	//----- nvinfo : EIATTR_CRS_STACK_SIZE
	.align		4
.L_53:
        /*00d4*/ 	.byte	0x04, 0x1e
        /*00d6*/ 	.short	(.L_55 - .L_54)
.L_54:
        /*00d8*/ 	.word	0x00000000


	//----- nvinfo : EIATTR_CBANK_PARAM_SIZE
	.align		4
.L_55:
        /*00dc*/ 	.byte	0x03, 0x19
        /*00de*/ 	.short	0x0044


	//----- nvinfo : EIATTR_PARAM_CBANK
	.align		4
        /*00e0*/ 	.byte	0x04, 0x0a
        /*00e2*/ 	.short	(.L_57 - .L_56)
	.align		4
.L_56:
        /*00e4*/ 	.word	index@(.nv.constant0._Z9ACm_primePfPKfS1_S1_S1_PKifiiii)
        /*00e8*/ 	.short	0x0380
        /*00ea*/ 	.short	0x0044


	//----- nvinfo : EIATTR_SW_WAR
	.align		4
.L_57:
        /*00ec*/ 	.byte	0x04, 0x36
        /*00ee*/ 	.short	(.L_59 - .L_58)
.L_58:
        /*00f0*/ 	.word	0x00000008
.L_59:


//--------------------- .nv.info._Z3ACmPfPKfS1_S1_S1_PKifiiii --------------------------
	.section	.nv.info._Z3ACmPfPKfS1_S1_S1_PKifiiii,"",@"SHT_CUDA_INFO"
	.sectionflags	@""
	.align	4


	//----- nvinfo : EIATTR_CUDA_API_VERSION
	.align		4
        /*0000*/ 	.byte	0x04, 0x37
        /*0002*/ 	.short	(.L_61 - .L_60)
.L_60:
        /*0004*/ 	.word	0x00000082


	//----- nvinfo : EIATTR_KPARAM_INFO
	.align		4
.L_61:
        /*0008*/ 	.byte	0x04, 0x17
        /*000a*/ 	.short	(.L_63 - .L_62)
.L_62:
        /*000c*/ 	.word	0x00000000
        /*0010*/ 	.short	0x000a
        /*0012*/ 	.short	0x0040
        /*0014*/ 	.byte	0x00, 0xf0, 0x11, 0x00


	//----- nvinfo : EIATTR_KPARAM_INFO
	.align		4
.L_63:
        /*0018*/ 	.byte	0x04, 0x17
        /*001a*/ 	.short	(.L_65 - .L_64)
.L_64:
        /*001c*/ 	.word	0x00000000
        /*0020*/ 	.short	0x0009
        /*0022*/ 	.short	0x003c
        /*0024*/ 	.byte	0x00, 0xf0, 0x11, 0x00


	//----- nvinfo : EIATTR_KPARAM_INFO
	.align		4
.L_65:
        /*0028*/ 	.byte	0x04, 0x17
        /*002a*/ 	.short	(.L_67 - .L_66)
.L_66:
        /*002c*/ 	.word	0x00000000
        /*0030*/ 	.short	0x0008
        /*0032*/ 	.short	0x0038
        /*0034*/ 	.byte	0x00, 0xf0, 0x11, 0x00


	//----- nvinfo : EIATTR_KPARAM_INFO
	.align		4
.L_67:
        /*0038*/ 	.byte	0x04, 0x17
        /*003a*/ 	.short	(.L_69 - .L_68)
.L_68:
        /*003c*/ 	.word	0x00000000
        /*0040*/ 	.short	0x0007
        /*0042*/ 	.short	0x0034
        /*0044*/ 	.byte	0x00, 0xf0, 0x11, 0x00


	//----- nvinfo : EIATTR_KPARAM_INFO
	.align		4
.L_69:
        /*0048*/ 	.byte	0x04, 0x17
        /*004a*/ 	.short	(.L_71 - .L_70)
.L_70:
        /*004c*/ 	.word	0x00000000
        /*0050*/ 	.short	0x0006
        /*0052*/ 	.short	0x0030
        /*0054*/ 	.byte	0x00, 0xf0, 0x11, 0x00


	//----- nvinfo : EIATTR_KPARAM_INFO
	.align		4
.L_71:
        /*0058*/ 	.byte	0x04, 0x17
        /*005a*/ 	.short	(.L_73 - .L_72)
.L_72:
        /*005c*/ 	.word	0x00000000
        /*0060*/ 	.short	0x0005
        /*0062*/ 	.short	0x0028
        /*0064*/ 	.byte	0x00, 0xf5, 0x21, 0x00


	//----- nvinfo : EIATTR_KPARAM_INFO
	.align		4
.L_73:
        /*0068*/ 	.byte	0x04, 0x17
        /*006a*/ 	.short	(.L_75 - .L_74)
.L_74:
        /*006c*/ 	.word	0x00000000
        /*0070*/ 	.short	0x0004
        /*0072*/ 	.short	0x0020
        /*0074*/ 	.byte	0x00, 0xf5, 0x21, 0x00


	//----- nvinfo : EIATTR_KPARAM_INFO
	.align		4
.L_75:
        /*0078*/ 	.byte	0x04, 0x17
        /*007a*/ 	.short	(.L_77 - .L_76)
.L_76:
        /*007c*/ 	.word	0x00000000
        /*0080*/ 	.short	0x0003
        /*0082*/ 	.short	0x0018
        /*0084*/ 	.byte	0x00, 0xf5, 0x21, 0x00


	//----- nvinfo : EIATTR_KPARAM_INFO
	.align		4
.L_77:
        /*0088*/ 	.byte	0x04, 0x17
        /*008a*/ 	.short	(.L_79 - .L_78)
.L_78:
        /*008c*/ 	.word	0x00000000
        /*0090*/ 	.short	0x0002
        /*0092*/ 	.short	0x0010
        /*0094*/ 	.byte	0x00, 0xf5, 0x21, 0x00


	//----- nvinfo : EIATTR_KPARAM_INFO
	.align		4
.L_79:
        /*0098*/ 	.byte	0x04, 0x17
        /*009a*/ 	.short	(.L_81 - .L_80)
.L_80:
        /*009c*/ 	.word	0x00000000
        /*00a0*/ 	.short	0x0001
        /*00a2*/ 	.short	0x0008
        /*00a4*/ 	.byte	0x00, 0xf5, 0x21, 0x00


	//----- nvinfo : EIATTR_KPARAM_INFO
	.align		4
.L_81:
        /*00a8*/ 	.byte	0x04, 0x17
        /*00aa*/ 	.short	(.L_83 - .L_82)
.L_82:
        /*00ac*/ 	.word	0x00000000
        /*00b0*/ 	.short	0x0000
        /*00b2*/ 	.short	0x0000
        /*00b4*/ 	.byte	0x00, 0xf5, 0x21, 0x00


	//----- nvinfo : EIATTR_SPARSE_MMA_MASK
	.align		4
.L_83:
        /*00b8*/ 	.byte	0x03, 0x50
        /*00ba*/ 	.short	0x0000


	//----- nvinfo : EIATTR_MAXREG_COUNT
	.align		4
        /*00bc*/ 	.byte	0x03, 0x1b
        /*00be*/ 	.short	0x00ff


	//----- nvinfo : EIATTR_MERCURY_ISA_VERSION
	.align		4
        /*00c0*/ 	.byte	0x03, 0x5f
        /*00c2*/ 	.short	0x0101


	//----- nvinfo : EIATTR_VRC_CTA_INIT_COUNT
	.align		4
        /*00c4*/ 	.byte	0x02, 0x4a
	.zero		1
	.zero		1


	//----- nvinfo : EIATTR_EXIT_INSTR_OFFSETS
	.align		4
        /*00c8*/ 	.byte	0x04, 0x1c
        /*00ca*/ 	.short	(.L_85 - .L_84)


	//   ....[0]....
.L_84:
        /*00cc*/ 	.word	0x000000d0


	//   ....[1]....
        /*00d0*/ 	.word	0x00001350


	//----- nvinfo : EIATTR_CRS_STACK_SIZE
	.align		4
.L_85:
        /*00d4*/ 	.byte	0x04, 0x1e
        /*00d6*/ 	.short	(.L_87 - .L_86)
.L_86:
        /*00d8*/ 	.word	0x00000000


	//----- nvinfo : EIATTR_CBANK_PARAM_SIZE
	.align		4
.L_87:
        /*00dc*/ 	.byte	0x03, 0x19
        /*00de*/ 	.short	0x0044


	//----- nvinfo : EIATTR_PARAM_CBANK
	.align		4
        /*00e0*/ 	.byte	0x04, 0x0a
        /*00e2*/ 	.short	(.L_89 - .L_88)
	.align		4
.L_88:
        /*00e4*/ 	.word	index@(.nv.constant0._Z3ACmPfPKfS1_S1_S1_PKifiiii)
        /*00e8*/ 	.short	0x0380
        /*00ea*/ 	.short	0x0044


	//----- nvinfo : EIATTR_SW_WAR
	.align		4
.L_89:
        /*00ec*/ 	.byte	0x04, 0x36
        /*00ee*/ 	.short	(.L_91 - .L_90)
.L_90:
        /*00f0*/ 	.word	0x00000008
.L_91:


//--------------------- .nv.callgraph             --------------------------
	.section	.nv.callgraph,"",@"SHT_CUDA_CALLGRAPH"
	.align	4
	.sectionentsize	8
	.align		4
        /*0000*/ 	.word	0x00000000
	.align		4
        /*0004*/ 	.word	0xffffffff
	.align		4
        /*0008*/ 	.word	0x00000000
	.align		4
        /*000c*/ 	.word	0xfffffffe
	.align		4
        /*0010*/ 	.word	0x00000000
	.align		4
        /*0014*/ 	.word	0xfffffffd
	.align		4
        /*0018*/ 	.word	0x00000000
	.align		4
        /*001c*/ 	.word	0xfffffffc


//--------------------- .text._Z9ACm_primePfPKfS1_S1_S1_PKifiiii --------------------------
	.section	.text._Z9ACm_primePfPKfS1_S1_S1_PKifiiii,"ax",@progbits
	.align	128
        .global         _Z9ACm_primePfPKfS1_S1_S1_PKifiiii
        .type           _Z9ACm_primePfPKfS1_S1_S1_PKifiiii,@function
        .size           _Z9ACm_primePfPKfS1_S1_S1_PKifiiii,(.L_x_83 - _Z9ACm_primePfPKfS1_S1_S1_PKifiiii)
        .other          _Z9ACm_primePfPKfS1_S1_S1_PKifiiii,@"STO_CUDA_ENTRY STV_DEFAULT"
_Z9ACm_primePfPKfS1_S1_S1_PKifiiii:
.text._Z9ACm_primePfPKfS1_S1_S1_PKifiiii:
[----:B------:R-:W-:Y:S01]  /*0000*/  LDC R1, c[0x0][0x37c] ;  /* 0x0000df00ff017b82 */ /* 0x000fe20000000800 */
[----:B------:R-:W0:Y:S01]  /*0010*/  S2R R6, SR_CTAID.Z ;  /* 0x0000000000067919 */ /* 0x000e220000002700 */
[----:B------:R-:W1:Y:S01]  /*0020*/  LDCU UR4, c[0x0][0x360] ;  /* 0x00006c00ff0477ac */ /* 0x000e620008000800 */
[----:B------:R-:W0:Y:S01]  /*0030*/  S2R R5, SR_TID.Z ;  /* 0x0000000000057919 */ /* 0x000e220000002300 */
[----:B------:R-:W0:Y:S01]  /*0040*/  LDCU UR5, c[0x0][0x368] ;  /* 0x00006d00ff0577ac */ /* 0x000e220008000800 */
[----:B------:R-:W1:Y:S01]  /*0050*/  S2R R0, SR_CTAID.X ;  /* 0x0000000000007919 */ /* 0x000e620000002500 */
[----:B------:R-:W2:Y:S01]  /*0060*/  LDCU UR7, c[0x0][0x3c0] ;  /* 0x00007800ff0777ac */ /* 0x000ea20008000800 */
[----:B------:R-:W1:Y:S01]  /*0070*/  S2R R3, SR_TID.X ;  /* 0x0000000000037919 */ /* 0x000e620000002100 */
[----:B------:R-:W3:Y:S01]  /*0080*/  LDCU UR6, c[0x0][0x3b4] ;  /* 0x00007680ff0677ac */ /* 0x000ee20008000800 */
[----:B0-----:R-:W-:-:S05]  /*0090*/  IMAD R6, R6, UR5, R5 ;  /* 0x0000000506067c24 */ /* 0x001fca000f8e0205 */
[----:B--2---:R-:W-:Y:S01]  /*00a0*/  ISETP.GE.AND P1, PT, R6, UR7, PT ;  /* 0x0000000706007c0c */ /* 0x004fe2000bf26270 */
[----:B-1----:R-:W-:-:S05]  /*00b0*/  IMAD R0, R0, UR4, R3 ;  /* 0x0000000400007c24 */ /* 0x002fca000f8e0203 */
[----:B---3--:R-:W-:-:S07]  /*00c0*/  ISETP.GE.AND P0, PT, R0, UR6, PT ;  /* 0x0000000600007c0c */ /* 0x008fce000bf06270 */
[----:B------:R-:W-:Y:S06]  /*00d0*/  @P1 EXIT ;  /* 0x000000000000194d */ /* 0x000fec0003800000 */
[----:B------:R-:W0:Y:S01]  /*00e0*/  LDC.64 R12, c[0x0][0x3a8] ;  /* 0x0000ea00ff0c7b82 */ /* 0x000e220000000a00 */
[----:B------:R-:W1:Y:S01]  /*00f0*/  LDCU.64 UR6, c[0x0][0x358] ;  /* 0x00006b00ff0677ac */ /* 0x000e620008000a00 */
[----:B------:R-:W-:Y:S01]  /*0100*/  SEL R0, R0, 0xffffffff, !P0 ;  /* 0xffffffff00007807 */ /* 0x000fe20004000000 */
[----:B------:R-:W2:Y:S01]  /*0110*/  LDCU UR4, c[0x0][0x3b0] ;  /* 0x00007600ff0477ac */ /* 0x000ea20008000800 */
[----:B------:R-:W3:Y:S04]  /*0120*/  S2R R7, SR_TID.Y ;  /* 0x0000000000077919 */ /* 0x000ee80000002200 */
[----:B------:R-:W3:Y:S01]  /*0130*/  LDC R8, c[0x0][0x364] ;  /* 0x0000d900ff087b82 */ /* 0x000ee20000000800 */
[----:B------:R-:W4:Y:S01]  /*0140*/  LDCU UR10, c[0x0][0x3bc] ;  /* 0x00007780ff0a77ac */ /* 0x000f220008000800 */
[----:B0-----:R-:W-:-:S06]  /*0150*/  IMAD.WIDE R12, R0, 0x4, R12 ;  /* 0x00000004000c7825 */ /* 0x001fcc00078e020c */
[----:B-1----:R0:W5:Y:S01]  /*0160*/  LDG.E R12, desc[UR6][R12.64] ;  /* 0x000000060c0c7981 */ /* 0x002162000c1e1900 */
[----:B--2---:R-:W1:Y:S01]  /*0170*/  F2F.F64.F32 R2, UR4 ;  /* 0x0000000400027d10 */ /* 0x004e620008201800 */
[----:B------:R-:W3:Y:S01]  /*0180*/  S2UR UR4, SR_CTAID.Y ;  /* 0x00000000000479c3 */ /* 0x000ee20000002600 */
[----:B------:R-:W2:Y:S01]  /*0190*/  LDCU UR5, c[0x0][0x370] ;  /* 0x00006e00ff0577ac */ /* 0x000ea20008000800 */
[----:B-1----:R-:W-:Y:S02]  /*01a0*/  R2UR UR8, R2 ;  /* 0x00000000020872ca */ /* 0x002fe400000e0000 */
[----:B------:R-:W-:Y:S01]  /*01b0*/  R2UR UR9, R3 ;  /* 0x00000000030972ca */ /* 0x000fe200000e0000 */
[----:B---3--:R-:W-:Y:S01]  /*01c0*/  IMAD R7, R8, UR4, R7 ;  /* 0x0000000408077c24 */ /* 0x008fe2000f8e0207 */
[----:B------:R-:W-:-:S09]  /*01d0*/  UMOV UR4, 0x7ff00000 ;  /* 0x7ff0000000047882 */ /* 0x000fd20000000000 */
[----:B------:R-:W-:Y:S02]  /*01e0*/  IMAD.U32 R2, RZ, RZ, UR8 ;  /* 0x00000008ff027e24 */ /* 0x000fe4000f8e00ff */
[----:B------:R-:W-:Y:S01]  /*01f0*/  IMAD.U32 R3, RZ, RZ, UR9 ;  /* 0x00000009ff037e24 */ /* 0x000fe2000f8e00ff */
[----:B----4-:R-:W-:Y:S01]  /*0200*/  ISETP.GE.AND P0, PT, R7, UR10, PT ;  /* 0x0000000a07007c0c */ /* 0x010fe2000bf06270 */
[----:B------:R-:W-:Y:S01]  /*0210*/  IMAD.U32 R4, RZ, RZ, UR8 ;  /* 0x00000008ff047e24 */ /* 0x000fe2000f8e00ff */
[----:B------:R-:W-:Y:S02]  /*0220*/  UISETP.GE.AND UP0, UPT, UR9, URZ, UPT ;  /* 0x000000ff0900728c */ /* 0x000fe4000bf06270 */
[----:B------:R-:W-:Y:S01]  /*0230*/  IMAD.U32 R5, RZ, RZ, UR9 ;  /* 0x00000009ff057e24 */ /* 0x000fe2000f8e00ff */
[----:B------:R-:W-:Y:S01]  /*0240*/  DADD R2, R2, 3 ;  /* 0x4008000002027429 */ /* 0x000fe20000000000 */
[----:B------:R-:W-:Y:S01]  /*0250*/  IMAD.U32 R20, RZ, RZ, UR8 ;  /* 0x00000008ff147e24 */ /* 0x000fe2000f8e00ff */
[----:B------:R-:W-:Y:S01]  /*0260*/  USEL UR4, UR4, 0xfff00000, UP0 ;  /* 0xfff0000004047887 */ /* 0x000fe20008000000 */
[----:B------:R-:W-:-:S02]  /*0270*/  IMAD.U32 R21, RZ, RZ, UR9 ;  /* 0x00000009ff157e24 */ /* 0x000fc4000f8e00ff */
[----:B------:R-:W-:Y:S01]  /*0280*/  DADD R4, R4, 2 ;  /* 0x4000000004047429 */ /* 0x000fe20000000000 */
[----:B------:R-:W-:Y:S02]  /*0290*/  IMAD.U32 R18, RZ, RZ, UR8 ;  /* 0x00000008ff127e24 */ /* 0x000fe4000f8e00ff */
[----:B------:R-:W-:Y:S01]  /*02a0*/  IMAD.U32 R19, RZ, RZ, UR9 ;  /* 0x00000009ff137e24 */ /* 0x000fe2000f8e00ff */
[----:B------:R-:W-:Y:S01]  /*02b0*/  DADD R20, R20, 3 ;  /* 0x4008000014147429 */ /* 0x000fe20000000000 */
[----:B------:R-:W-:Y:S01]  /*02c0*/  LOP3.LUT R2, R3, 0x7ff00000, RZ, 0xc0, !PT ;  /* 0x7ff0000003027812 */ /* 0x000fe200078ec0ff */
[----:B------:R-:W-:-:S03]  /*02d0*/  IMAD.MOV.U32 R4, RZ, RZ, R6 ;  /* 0x000000ffff047224 */ /* 0x000fc600078e0006 */
[----:B------:R-:W-:Y:S01]  /*02e0*/  DADD R18, R18, 2 ;  /* 0x4000000012127429 */ /* 0x000fe20000000000 */
[----:B------:R-:W-:Y:S02]  /*02f0*/  LOP3.LUT R3, R5, 0x7ff00000, RZ, 0xc0, !PT ;  /* 0x7ff0000005037812 */ /* 0x000fe400078ec0ff */
[----:B0-2---:R-:W-:-:S08]  /*0300*/  SEL R5, R7, 0xffffffff, !P0 ;  /* 0xffffffff07057807 */ /* 0x005fd00004000000 */
.L_x_26:
[----:B------:R-:W-:Y:S01]  /*0310*/  ISETP.GE.AND P0, PT, R5, RZ, PT ;  /* 0x000000ff0500720c */ /* 0x000fe20003f06270 */
[----:B------:R-:W-:-:S12]  /*0320*/  BSSY.RECONVERGENT B4, `(.L_x_0) ;  /* 0x000011e000047945 */ /* 0x000fd80003800200 */
[----:B------:R-:W-:Y:S05]  /*0330*/  @!P0 BRA `(.L_x_1) ;  /* 0x0000001000708947 */ /* 0x000fea0003800000 */
[----:B------:R-:W-:Y:S01]  /*0340*/  BSSY.RECONVERGENT B3, `(.L_x_2) ;  /* 0x000011a000037945 */ /* 0x000fe20003800200 */
.L_x_25:
[----:B------:R-:W-:Y:S01]  /*0350*/  ISETP.GE.AND P0, PT, R0, RZ, PT ;  /* 0x000000ff0000720c */ /* 0x000fe20003f06270 */
[----:B------:R-:W-:-:S12]  /*0360*/  BSSY.RECONVERGENT B2, `(.L_x_3) ;  /* 0x0000110000027945 */ /* 0x000fd80003800200 */
[----:B------:R-:W-:Y:S05]  /*0370*/  @!P0 BRA `(.L_x_4) ;  /* 0x0000001000388947 */ /* 0x000fea0003800000 */
[----:B------:R-:W0:Y:S01]  /*0380*/  LDCU.64 UR12, c[0x0][0x3b8] ;  /* 0x00007700ff0c77ac */ /* 0x000e220008000a00 */
[----:B------:R-:W-:Y:S01]  /*0390*/  BSSY.RECONVERGENT B1, `(.L_x_5) ;  /* 0x000010b000017945 */ /* 0x000fe20003800200 */
[----:B------:R-:W-:Y:S01]  /*03a0*/  IMAD.MOV.U32 R6, RZ, RZ, R0 ;  /* 0x000000ffff067224 */ /* 0x000fe200078e0000 */
[----:B0-----:R-:W-:Y:S02]  /*03b0*/  UIMAD UR10, UR13, UR12, URZ ;  /* 0x0000000c0d0a72a4 */ /* 0x001fe4000f8e02ff */
[----:B------:R-:W-:-:S04]  /*03c0*/  IMAD R7, R4, UR13, R5 ;  /* 0x0000000d04077c24 */ /* 0x000fc8000f8e0205 */
[----:B------:R-:W-:-:S04]  /*03d0*/  IMAD R8, R4, UR10, RZ ;  /* 0x0000000a04087c24 */ /* 0x000fc8000f8e02ff */
[----:B------:R-:W-:-:S07]  /*03e0*/  IMAD R8, R5, UR12, R8 ;  /* 0x0000000c05087c24 */ /* 0x000fce000f8e0208 */
.L_x_24:
[----:B------:R-:W0:Y:S01]  /*03f0*/  LDCU UR10, c[0x0][0x3b8] ;  /* 0x00007700ff0a77ac */ /* 0x000e220008000800 */
[-C--:B-----5:R-:W-:Y:S01]  /*0400*/  VIMNMX R22, PT, PT, RZ, R12.reuse, PT ;  /* 0x0000000cff167248 */ /* 0x0a0fe20003fe0100 */
[----:B------:R-:W-:Y:S01]  /*0410*/  BSSY.RECONVERGENT B0, `(.L_x_6) ;  /* 0x00000e7000007945 */ /* 0x000fe20003800200 */
[----:B------:R-:W-:Y:S01]  /*0420*/  VIMNMX R43, PT, PT, RZ, R12, !PT ;  /* 0x0000000cff2b7248 */ /* 0x000fe20007fe0100 */
[----:B------:R-:W-:Y:S02]  /*0430*/  IMAD.MOV.U32 R10, RZ, RZ, 0x3f800000 ;  /* 0x3f800000ff0a7424 */ /* 0x000fe400078e00ff */
[----:B------:R-:W-:Y:S02]  /*0440*/  IMAD.MOV.U32 R9, RZ, RZ, RZ ;  /* 0x000000ffff097224 */ /* 0x000fe400078e00ff */
[----:B0-----:R-:W-:-:S05]  /*0450*/  VIADD R42, R22, UR10 ;  /* 0x0000000a162a7c36 */ /* 0x001fca0008000000 */
[----:B------:R-:W-:-:S13]  /*0460*/  ISETP.GE.AND P0, PT, R43, R42, PT ;  /* 0x0000002a2b00720c */ /* 0x000fda0003f06270 */
[----:B------:R-:W-:Y:S05]  /*0470*/  @P0 BRA `(.L_x_7) ;  /* 0x0000000c00800947 */ /* 0x000fea0003800000 */
[----:B------:R-:W0:Y:S01]  /*0480*/  LDC R0, c[0x0][0x3b0] ;  /* 0x0000ec00ff007b82 */ /* 0x000e220000000800 */
[----:B------:R-:W-:Y:S01]  /*0490*/  DADD R10, -RZ, |UR8| ;  /* 0x40000008ff0a7e29 */ /* 0x000fe20008000100 */
[----:B------:R-:W-:Y:S01]  /*04a0*/  IMAD.U32 R14, RZ, RZ, UR8 ;  /* 0x00000008ff0e7e24 */ /* 0x000fe2000f8e00ff */
[----:B------:R-:W-:Y:S01]  /*04b0*/  BSSY.RECONVERGENT B5, `(.L_x_8) ;  /* 0x000000e000057945 */ /* 0x000fe20003800200 */
[----:B------:R-:W-:Y:S01]  /*04c0*/  IMAD.U32 R15, RZ, RZ, UR9 ;  /* 0x00000009ff0f7e24 */ /* 0x000fe2000f8e00ff */
[----:B------:R-:W-:Y:S01]  /*04d0*/  ISETP.NE.AND P4, PT, R3, 0x7ff00000, PT ;  /* 0x7ff000000300780c */ /* 0x000fe20003f85270 */
[----:B------:R-:W-:Y:S01]  /*04e0*/  IMAD.MOV.U32 R45, RZ, RZ, 0x40080000 ;  /* 0x40080000ff2d7424 */ /* 0x000fe200078e00ff */
[----:B------:R-:W-:-:S03]  /*04f0*/  ISETP.NE.AND P5, PT, R2, 0x7ff00000, PT ;  /* 0x7ff000000200780c */ /* 0x000fc60003fa5270 */
[----:B------:R-:W-:Y:S01]  /*0500*/  DSETP.NEU.AND P0, PT, |R14|, +INF , PT ;  /* 0x7ff000000e00742a */ /* 0x000fe20003f0d200 */
[----:B------:R-:W-:Y:S02]  /*0510*/  IMAD.MOV.U32 R28, RZ, RZ, R10 ;  /* 0x000000ffff1c7224 */ /* 0x000fe400078e000a */
[----:B------:R-:W-:Y:S02]  /*0520*/  IMAD.MOV.U32 R33, RZ, RZ, R11 ;  /* 0x000000ffff217224 */ /* 0x000fe400078e000b */
[----:B------:R-:W-:Y:S01]  /*0530*/  IMAD.MOV.U32 R10, RZ, RZ, RZ ;  /* 0x000000ffff0a7224 */ /* 0x000fe200078e00ff */
[C---:B0-----:R-:W-:Y:S02]  /*0540*/  FSETP.NEU.AND P1, PT, R0.reuse, 1, PT ;  /* 0x3f8000000000780b */ /* 0x041fe40003f2d000 */
[C---:B------:R-:W-:Y:S02]  /*0550*/  FSETP.NAN.AND P2, PT, R0.reuse, R0, PT ;  /* 0x000000000000720b */ /* 0x040fe40003f48000 */
[----:B------:R-:W-:-:S02]  /*0560*/  FSETP.NEU.AND P3, PT, R0, RZ, PT ;  /* 0x000000ff0000720b */ /* 0x000fc40003f6d000 */
[----:B------:R-:W-:-:S11]  /*0570*/  MOV R0, 0x590 ;  /* 0x0000059000007802 */ /* 0x000fd60000000f00 */
[----:B------:R-:W-:Y:S05]  /*0580*/  CALL.REL.NOINC `($_Z9ACm_primePfPKfS1_S1_S1_PKifiiii$__internal_accurate_pow) ;  /* 0x0000001800447944 */ /* 0x000fea0003c00000 */
[----:B------:R-:W-:Y:S05]  /*0590*/  BSYNC.RECONVERGENT B5 ;  /* 0x0000000000057941 */ /* 0x000fea0003800200 */
.L_x_8:
[----:B------:R-:W-:Y:S01]  /*05a0*/  DADD R14, -RZ, -R30 ;  /* 0x00000000ff0e7229 */ /* 0x000fe2000000091e */
[----:B------:R-:W-:Y:S01]  /*05b0*/  PLOP3.LUT P6, PT, PT, PT, UP0, 0x40, 0x4 ;  /* 0x000000000004781c */ /* 0x000fe20003fce808 */
[----:B------:R-:W-:Y:S01]  /*05c0*/  DADD R16, -RZ, |UR8| ;  /* 0x40000008ff107e29 */ /* 0x000fe20008000100 */
[----:B------:R-:W-:Y:S01]  /*05d0*/  BSSY.RECONVERGENT B5, `(.L_x_9) ;  /* 0x0000009000057945 */ /* 0x000fe20003800200 */
[----:B------:R-:W-:Y:S01]  /*05e0*/  IMAD.MOV.U32 R45, RZ, RZ, 0x40000000 ;  /* 0x40000000ff2d7424 */ /* 0x000fe200078e00ff */
[----:B------:R-:W-:-:S05]  /*05f0*/  MOV R0, 0x660 ;  /* 0x0000066000007802 */ /* 0x000fca0000000f00 */
[----:B------:R-:W-:Y:S02]  /*0600*/  FSEL R9, R14, R30, P6 ;  /* 0x0000001e0e097208 */ /* 0x000fe40003000000 */
[----:B------:R-:W-:Y:S01]  /*0610*/  PLOP3.LUT P6, PT, PT, PT, UP0, 0x40, 0x4 ;  /* 0x000000000004781c */ /* 0x000fe20003fce808 */
[----:B------:R-:W-:Y:S02]  /*0620*/  IMAD.MOV.U32 R28, RZ, RZ, R16 ;  /* 0x000000ffff1c7224 */ /* 0x000fe400078e0010 */
[----:B------:R-:W-:Y:S01]  /*0630*/  IMAD.MOV.U32 R33, RZ, RZ, R17 ;  /* 0x000000ffff217224 */ /* 0x000fe200078e0011 */
[----:B------:R-:W-:-:S09]  /*0640*/  FSEL R11, R15, R31, P6 ;  /* 0x0000001f0f0b7208 */ /* 0x000fd20003000000 */
[----:B------:R-:W-:Y:S05]  /*0650*/  CALL.REL.NOINC `($_Z9ACm_primePfPKfS1_S1_S1_PKifiiii$__internal_accurate_pow) ;  /* 0x0000001800107944 */ /* 0x000fea0003c00000 */
[----:B------:R-:W-:Y:S05]  /*0660*/  BSYNC.RECONVERGENT B5 ;  /* 0x0000000000057941 */ /* 0x000fea0003800200 */
.L_x_9:
[----:B------:R-:W-:Y:S01]  /*0670*/  FSEL R14, R9, RZ, P3 ;  /* 0x000000ff090e7208 */ /* 0x000fe20001800000 */
[----:B------:R-:W0:Y:S01]  /*0680*/  LDCU UR12, c[0x0][0x3b8] ;  /* 0x00007700ff0c77ac */ /* 0x000e220008000800 */
[----:B------:R-:W-:Y:S01]  /*0690*/  FSEL R15, R11, UR9, P3 ;  /* 0x000000090b0f7c08 */ /* 0x000fe20009800000 */
[----:B------:R-:W-:Y:S01]  /*06a0*/  BSSY.RECONVERGENT B5, `(.L_x_10) ;  /* 0x00000bc000057945 */ /* 0x000fe20003800200 */
[----:B------:R-:W-:Y:S01]  /*06b0*/  FSEL R9, R14, RZ, P0 ;  /* 0x000000ff0e097208 */ /* 0x000fe20000000000 */
[----:B------:R-:W1:Y:S01]  /*06c0*/  LDCU UR13, c[0x0][0x3b4] ;  /* 0x00007680ff0d77ac */ /* 0x000e620008000800 */
[----:B------:R-:W-:Y:S01]  /*06d0*/  FSEL R16, R30, RZ, P3 ;  /* 0x000000ff1e107208 */ /* 0x000fe20001800000 */
[----:B------:R-:W-:Y:S01]  /*06e0*/  IMAD.IADD R12, R43, 0x1, -R12 ;  /* 0x000000012b0c7824 */ /* 0x000fe200078e0a0c */
[----:B------:R-:W-:Y:S01]  /*06f0*/  FSEL R17, R31, RZ, P3 ;  /* 0x000000ff1f117208 */ /* 0x000fe20001800000 */
[----:B------:R-:W-:Y:S01]  /*0700*/  UMOV UR10, 0x1ff62705 ;  /* 0x1ff62705000a7882 */ /* 0x000fe20000000000 */
[----:B------:R-:W-:Y:S01]  /*0710*/  @!P5 FSEL R14, R20, R9, P2 ;  /* 0x00000009140ed208 */ /* 0x000fe20001000000 */
[----:B------:R-:W-:Y:S01]  /*0720*/  UMOV UR11, 0x40040d93 ;  /* 0x40040d93000b7882 */ /* 0x000fe20000000000 */
[----:B------:R-:W-:-:S02]  /*0730*/  FSEL R13, R15, UR4, P0 ;  /* 0x000000040f0d7c08 */ /* 0x000fc40008000000 */
[----:B------:R-:W-:Y:S02]  /*0740*/  FSEL R9, R16, RZ, P0 ;  /* 0x000000ff10097208 */ /* 0x000fe40000000000 */
[----:B------:R-:W-:Y:S02]  /*0750*/  FSEL R11, R17, +QNAN , P0 ;  /* 0x7ff00000110b7808 */ /* 0x000fe40000000000 */
[----:B------:R-:W-:Y:S02]  /*0760*/  @!P5 FSEL R15, R21, R13, P2 ;  /* 0x0000000d150fd208 */ /* 0x000fe40001000000 */
[----:B------:R-:W-:Y:S01]  /*0770*/  @!P4 FSEL R16, R18, R9, P2 ;  /* 0x000000091210c208 */ /* 0x000fe20001000000 */
[----:B------:R-:W-:Y:S01]  /*0780*/  IMAD.MOV.U32 R9, RZ, RZ, RZ ;  /* 0x000000ffff097224 */ /* 0x000fe200078e00ff */
[----:B------:R-:W-:Y:S02]  /*0790*/  @!P4 FSEL R17, R19, R11, P2 ;  /* 0x0000000b1311c208 */ /* 0x000fe40001000000 */
[----:B------:R-:W-:Y:S01]  /*07a0*/  DMUL R14, R14, UR10 ;  /* 0x0000000a0e0e7c28 */ /* 0x000fe20008000000 */
[--C-:B------:R-:W-:Y:S01]  /*07b0*/  IADD3 R11, PT, PT, R42, 0x1, -R43.reuse ;  /* 0x000000012a0b7810 */ /* 0x100fe20007ffe82b */
[C---:B-1----:R-:W-:Y:S01]  /*07c0*/  IMAD R42, R43.reuse, UR13, R6 ;  /* 0x0000000d2b2a7c24 */ /* 0x042fe2000f8e0206 */
[----:B0-----:R-:W-:Y:S01]  /*07d0*/  IADD3 R13, PT, PT, R43, -UR12, -R22 ;  /* 0x8000000c2b0d7c10 */ /* 0x001fe2000fffe816 */
[----:B------:R-:W-:Y:S01]  /*07e0*/  DADD R24, R16, R16 ;  /* 0x0000000010187229 */ /* 0x000fe20000000010 */
[----:B------:R-:W-:-:S05]  /*07f0*/  IMAD R43, R7, UR12, R43 ;  /* 0x0000000c072b7c24 */ /* 0x000fca000f8e022b */
[----:B------:R-:W-:Y:S02]  /*0800*/  FSEL R16, R14, 1.0424960491180075572e-19, P1 ;  /* 0x1ff627050e107808 */ /* 0x000fe40000800000 */
[----:B------:R-:W-:Y:S02]  /*0810*/  FSEL R17, R15, 2.0633285045623779297, P1 ;  /* 0x40040d930f117808 */ /* 0x000fe40000800000 */
[----:B------:R-:W-:Y:S02]  /*0820*/  FSEL R14, R24, RZ, P1 ;  /* 0x000000ff180e7208 */ /* 0x000fe40000800000 */
[----:B------:R-:W-:-:S07]  /*0830*/  FSEL R15, R25, 2, P1 ;  /* 0x40000000190f7808 */ /* 0x000fce0000800000 */
.L_x_20:
[----:B------:R-:W0:Y:S01]  /*0840*/  LDC.64 R28, c[0x0][0x390] ;  /* 0x0000e400ff1c7b82 */ /* 0x000e220000000a00 */
[----:B------:R-:W1:Y:S01]  /*0850*/  LDCU UR10, c[0x0][0x3b4] ;  /* 0x00007680ff0a77ac */ /* 0x000e620008000800 */
[----:B------:R-:W-:-:S05]  /*0860*/  IABS R33, R12 ;  /* 0x0000000c00217213 */ /* 0x000fca0000000000 */
[----:B------:R-:W-:Y:S01]  /*0870*/  IMAD.IADD R31, R8, 0x1, R33 ;  /* 0x00000001081f7824 */ /* 0x000fe200078e0221 */
[----:B------:R-:W2:Y:S08]  /*0880*/  LDC.64 R26, c[0x0][0x3a0] ;  /* 0x0000e800ff1a7b82 */ /* 0x000eb00000000a00 */
[----:B------:R-:W3:Y:S01]  /*0890*/  LDC.64 R24, c[0x0][0x388] ;  /* 0x0000e200ff187b82 */ /* 0x000ee20000000a00 */
[----:B-1----:R-:W-:-:S07]  /*08a0*/  IMAD R33, R33, UR10, R6 ;  /* 0x0000000a21217c24 */ /* 0x002fce000f8e0206 */
[----:B------:R-:W1:Y:S01]  /*08b0*/  LDC.64 R22, c[0x0][0x398] ;  /* 0x0000e600ff167b82 */ /* 0x000e620000000a00 */
[----:B0-----:R-:W-:-:S06]  /*08c0*/  IMAD.WIDE R28, R31, 0x4, R28 ;  /* 0x000000041f1c7825 */ /* 0x001fcc00078e021c */
[----:B------:R-:W4:Y:S01]  /*08d0*/  LDG.E R28, desc[UR6][R28.64] ;  /* 0x000000061c1c7981 */ /* 0x000f22000c1e1900 */
[----:B--2---:R-:W-:-:S06]  /*08e0*/  IMAD.WIDE R30, R33, 0x4, R26 ;  /* 0x00000004211e7825 */ /* 0x004fcc00078e021a */
[----:B------:R-:W4:Y:S01]  /*08f0*/  LDG.E R31, desc[UR6][R30.64] ;  /* 0x000000061e1f7981 */ /* 0x000f22000c1e1900 */
[----:B---3--:R-:W-:-:S06]  /*0900*/  IMAD.WIDE R24, R43, 0x4, R24 ;  /* 0x000000042b187825 */ /* 0x008fcc00078e0218 */
[----:B------:R-:W2:Y:S01]  /*0910*/  LDG.E R24, desc[UR6][R24.64] ;  /* 0x0000000618187981 */ /* 0x000ea2000c1e1900 */
[----:B-1----:R-:W-:-:S06]  /*0920*/  IMAD.WIDE R26, R42, 0x4, R22 ;  /* 0x000000042a1a7825 */ /* 0x002fcc00078e0216 */
[----:B------:R-:W2:Y:S01]  /*0930*/  LDG.E R27, desc[UR6][R26.64] ;  /* 0x000000061a1b7981 */ /* 0x000ea2000c1e1900 */
[----:B------:R-:W-:Y:S01]  /*0940*/  BSSY.RECONVERGENT B6, `(.L_x_11) ;  /* 0x0000009000067945 */ /* 0x000fe20003800200 */
[----:B------:R-:W-:Y:S01]  /*0950*/  IMAD.MOV.U32 R45, RZ, RZ, 0x40000000 ;  /* 0x40000000ff2d7424 */ /* 0x000fe200078e00ff */
[----:B------:R-:W-:Y:S01]  /*0960*/  MOV R0, 0x9d0 ;  /* 0x000009d000007802 */ /* 0x000fe20000000f00 */
[----:B----4-:R-:W-:-:S04]  /*0970*/  FMUL R23, R28, R31 ;  /* 0x0000001f1c177220 */ /* 0x010fc80000400000 */
[----:B--2---:R-:W-:-:S04]  /*0980*/  FFMA R44, R24, R27, -R23 ;  /* 0x0000001b182c7223 */ /* 0x004fc80000000817 */
[----:B------:R-:W0:Y:S02]  /*0990*/  F2F.F64.F32 R22, R44 ;  /* 0x0000002c00167310 */ /* 0x000e240000201800 */
[----:B0-----:R-:W-:-:S10]  /*09a0*/  DADD R32, -RZ, |R22| ;  /* 0x00000000ff207229 */ /* 0x001fd40000000516 */
[----:B------:R-:W-:-:S07]  /*09b0*/  IMAD.MOV.U32 R28, RZ, RZ, R32 ;  /* 0x000000ffff1c7224 */ /* 0x000fce00078e0020 */
[----:B------:R-:W-:Y:S05]  /*09c0*/  CALL.REL.NOINC `($_Z9ACm_primePfPKfS1_S1_S1_PKifiiii$__internal_accurate_pow) ;  /* 0x0000001400347944 */ /* 0x000fea0003c00000 */
[----:B------:R-:W-:Y:S05]  /*09d0*/  BSYNC.RECONVERGENT B6 ;  /* 0x0000000000067941 */ /* 0x000fea0003800200 */
.L_x_11:
[----:B------:R-:W0:Y:S01]  /*09e0*/  MUFU.RCP64H R25, R15 ;  /* 0x0000000f00197308 */ /* 0x000e220000001800 */
[----:B------:R-:W-:Y:S01]  /*09f0*/  DADD R28, R22, 2 ;  /* 0x40000000161c7429 */ /* 0x000fe20000000000 */
[----:B------:R-:W-:Y:S01]  /*0a00*/  IMAD.MOV.U32 R24, RZ, RZ, 0x1 ;  /* 0x00000001ff187424 */ /* 0x000fe200078e00ff */
[----:B------:R-:W-:Y:S01]  /*0a10*/  FSETP.NEU.AND P0, PT, R44, RZ, PT ;  /* 0x000000ff2c00720b */ /* 0x000fe20003f0d000 */
[----:B------:R-:W-:Y:S03]  /*0a20*/  BSSY.RECONVERGENT B6, `(.L_x_12) ;  /* 0x0000010000067945 */ /* 0x000fe60003800200 */
[----:B------:R-:W-:Y:S02]  /*0a30*/  FSEL R30, R30, RZ, P0 ;  /* 0x000000ff1e1e7208 */ /* 0x000fe40000000000 */
[----:B------:R-:W-:Y:S02]  /*0a40*/  FSEL R31, R31, RZ, P0 ;  /* 0x000000ff1f1f7208 */ /* 0x000fe40000000000 */
[----:B------:R-:W-:-:S04]  /*0a50*/  LOP3.LUT R28, R29, 0x7ff00000, RZ, 0xc0, !PT ;  /* 0x7ff000001d1c7812 */ /* 0x000fc800078ec0ff */
[----:B------:R-:W-:Y:S01]  /*0a60*/  ISETP.NE.AND P1, PT, R28, 0x7ff00000, PT ;  /* 0x7ff000001c00780c */ /* 0x000fe20003f25270 */
[----:B0-----:R-:W-:-:S08]  /*0a70*/  DFMA R26, -R14, R24, 1 ;  /* 0x3ff000000e1a742b */ /* 0x001fd00000000118 */
[----:B------:R-:W-:-:S08]  /*0a80*/  DFMA R26, R26, R26, R26 ;  /* 0x0000001a1a1a722b */ /* 0x000fd0000000001a */
[----:B------:R-:W-:Y:S01]  /*0a90*/  DFMA R26, R24, R26, R24 ;  /* 0x0000001a181a722b */ /* 0x000fe20000000018 */
[----:B------:R-:W-:Y:S10]  /*0aa0*/  @P1 BRA `(.L_x_13) ;  /* 0x00000000001c1947 */ /* 0x000ff40003800000 */
[----:B------:R-:W-:-:S13]  /*0ab0*/  FSETP.NAN.AND P0, PT, R44, R44, PT ;  /* 0x0000002c2c00720b */ /* 0x000fda0003f08000 */
[----:B------:R-:W0:Y:S02]  /*0ac0*/  @P0 F2F.F64.F32 R24, R44 ;  /* 0x0000002c00180310 */ /* 0x000e240000201800 */
[----:B0-----:R-:W-:Y:S01]  /*0ad0*/  @P0 DADD R30, R24, 2 ;  /* 0x40000000181e0429 */ /* 0x001fe20000000000 */
[----:B------:R-:W-:Y:S10]  /*0ae0*/  @P0 BRA `(.L_x_13) ;  /* 0x00000000000c0947 */ /* 0x000ff40003800000 */
[----:B------:R-:W-:-:S14]  /*0af0*/  DSETP.NEU.AND P0, PT, |R22|, +INF , PT ;  /* 0x7ff000001600742a */ /* 0x000fdc0003f0d200 */
[----:B------:R-:W-:Y:S02]  /*0b00*/  @!P0 IMAD.MOV.U32 R30, RZ, RZ, 0x0 ;  /* 0x00000000ff1e8424 */ /* 0x000fe400078e00ff */
[----:B------:R-:W-:-:S07]  /*0b10*/  @!P0 IMAD.MOV.U32 R31, RZ, RZ, 0x7ff00000 ;  /* 0x7ff00000ff1f8424 */ /* 0x000fce00078e00ff */
.L_x_13:
[----:B------:R-:W-:Y:S05]  /*0b20*/  BSYNC.RECONVERGENT B6 ;  /* 0x0000000000067941 */ /* 0x000fea0003800200 */
.L_x_12:
[----:B------:R-:W-:Y:S01]  /*0b30*/  DADD R30, -RZ, -R30 ;  /* 0x00000000ff1e7229 */ /* 0x000fe2000000091e */
[----:B------:R-:W-:Y:S01]  /*0b40*/  FSETP.NEU.AND P0, PT, R44, 1, PT ;  /* 0x3f8000002c00780b */ /* 0x000fe20003f0d000 */
[----:B------:R-:W-:Y:S01]  /*0b50*/  DFMA R22, -R14, R26, 1 ;  /* 0x3ff000000e16742b */ /* 0x000fe2000000011a */
[----:B------:R-:W-:Y:S07]  /*0b60*/  BSSY.RECONVERGENT B6, `(.L_x_14) ;  /* 0x0000011000067945 */ /* 0x000fee0003800200 */
[----:B------:R-:W-:Y:S01]  /*0b70*/  DFMA R22, R26, R22, R26 ;  /* 0x000000161a16722b */ /* 0x000fe2000000001a */
[----:B------:R-:W-:-:S02]  /*0b80*/  FSEL R28, R30, RZ, P0 ;  /* 0x000000ff1e1c7208 */ /* 0x000fc40000000000 */
[----:B------:R-:W-:-:S04]  /*0b90*/  FSEL R29, R31, -1.875, P0 ;  /* 0xbff000001f1d7808 */ /* 0x000fc80000000000 */
[----:B------:R-:W-:Y:S02]  /*0ba0*/  FSETP.GEU.AND P1, PT, |R29|, 6.5827683646048100446e-37, PT ;  /* 0x036000001d00780b */ /* 0x000fe40003f2e200 */
[----:B------:R-:W-:-:S08]  /*0bb0*/  DMUL R24, R22, R28 ;  /* 0x0000001c16187228 */ /* 0x000fd00000000000 */
[----:B------:R-:W-:-:S08]  /*0bc0*/  DFMA R26, -R14, R24, R28 ;  /* 0x000000180e1a722b */ /* 0x000fd0000000011c */
[----:B------:R-:W-:-:S10]  /*0bd0*/  DFMA R22, R22, R26, R24 ;  /* 0x0000001a1616722b */ /* 0x000fd40000000018 */
[----:B------:R-:W-:-:S05]  /*0be0*/  FFMA R0, RZ, R15, R23 ;  /* 0x0000000fff007223 */ /* 0x000fca0000000017 */
[----:B------:R-:W-:-:S13]  /*0bf0*/  FSETP.GT.AND P0, PT, |R0|, 1.469367938527859385e-39, PT ;  /* 0x001000000000780b */ /* 0x000fda0003f04200 */
[----:B------:R-:W-:Y:S05]  /*0c00*/  @P0 BRA P1, `(.L_x_15) ;  /* 0x0000000000180947 */ /* 0x000fea0000800000 */
[----:B------:R-:W-:Y:S01]  /*0c10*/  IMAD.MOV.U32 R26, RZ, RZ, R28 ;  /* 0x000000ffff1a7224 */ /* 0x000fe200078e001c */
[----:B------:R-:W-:Y:S01]  /*0c20*/  MOV R40, 0xc70 ;  /* 0x00000c7000287802 */ /* 0x000fe20000000f00 */
[----:B------:R-:W-:Y:S02]  /*0c30*/  IMAD.MOV.U32 R27, RZ, RZ, R29 ;  /* 0x000000ffff1b7224 */ /* 0x000fe400078e001d */
[----:B------:R-:W-:Y:S02]  /*0c40*/  IMAD.MOV.U32 R24, RZ, RZ, R14 ;  /* 0x000000ffff187224 */ /* 0x000fe400078e000e */
[----:B------:R-:W-:-:S07]  /*0c50*/  IMAD.MOV.U32 R25, RZ, RZ, R15 ;  /* 0x000000ffff197224 */ /* 0x000fce00078e000f */
[----:B------:R-:W-:Y:S05]  /*0c60*/  CALL.REL.NOINC `($__internal_0_$__cuda_sm20_div_rn_f64_full) ;  /* 0x0000000800447944 */ /* 0x000fea0003c00000 */
.L_x_15:
[----:B------:R-:W-:Y:S05]  /*0c70*/  BSYNC.RECONVERGENT B6 ;  /* 0x0000000000067941 */ /* 0x000fea0003800200 */
.L_x_14:
[----:B------:R-:W-:Y:S01]  /*0c80*/  IMAD.MOV.U32 R26, RZ, RZ, 0x652b82fe ;  /* 0x652b82feff1a7424 */ /* 0x000fe200078e00ff */
[----:B------:R-:W-:Y:S01]  /*0c90*/  UMOV UR10, 0xfefa39ef ;  /* 0xfefa39ef000a7882 */ /* 0x000fe20000000000 */
[----:B------:R-:W-:Y:S01]  /*0ca0*/  IMAD.MOV.U32 R27, RZ, RZ, 0x3ff71547 ;  /* 0x3ff71547ff1b7424 */ /* 0x000fe200078e00ff */
[----:B------:R-:W-:Y:S01]  /*0cb0*/  UMOV UR11, 0x3fe62e42 ;  /* 0x3fe62e42000b7882 */ /* 0x000fe20000000000 */
[----:B------:R-:W-:Y:S01]  /*0cc0*/  IMAD.MOV.U32 R30, RZ, RZ, -0x35dec16 ;  /* 0xfca213eaff1e7424 */ /* 0x000fe200078e00ff */
[----:B------:R-:W0:Y:S01]  /*0cd0*/  F2F.F64.F32 R44, R44 ;  /* 0x0000002c002c7310 */ /* 0x000e220000201800 */
[----:B------:R-:W-:Y:S01]  /*0ce0*/  IMAD.MOV.U32 R31, RZ, RZ, 0x3e928af3 ;  /* 0x3e928af3ff1f7424 */ /* 0x000fe200078e00ff */
[----:B------:R-:W-:Y:S01]  /*0cf0*/  FSETP.GEU.AND P0, PT, |R23|, 4.1917929649353027344, PT ;  /* 0x4086232b1700780b */ /* 0x000fe20003f0e200 */
[----:B------:R-:W-:Y:S01]  /*0d00*/  DFMA R26, R22, R26, 6.75539944105574400000e+15 ;  /* 0x43380000161a742b */ /* 0x000fe2000000001a */
[----:B------:R-:W-:Y:S07]  /*0d10*/  BSSY.RECONVERGENT B6, `(.L_x_16) ;  /* 0x000003f000067945 */ /* 0x000fee0003800200 */
[----:B------:R-:W-:Y:S01]  /*0d20*/  DADD R28, R26, -6.75539944105574400000e+15 ;  /* 0xc33800001a1c7429 */ /* 0x000fe20000000000 */
[----:B0-----:R-:W-:-:S07]  /*0d30*/  FSETP.GEU.AND P3, PT, |R45|, 6.5827683646048100446e-37, PT ;  /* 0x036000002d00780b */ /* 0x001fce0003f6e200 */
[----:B------:R-:W-:Y:S01]  /*0d40*/  DFMA R24, R28, -UR10, R22 ;  /* 0x8000000a1c187c2b */ /* 0x000fe20008000016 */
[----:B------:R-:W-:Y:S01]  /*0d50*/  UMOV UR10, 0x3b39803f ;  /* 0x3b39803f000a7882 */ /* 0x000fe20000000000 */
[----:B------:R-:W-:-:S06]  /*0d60*/  UMOV UR11, 0x3c7abc9e ;  /* 0x3c7abc9e000b7882 */ /* 0x000fcc0000000000 */
[----:B------:R-:W-:Y:S01]  /*0d70*/  DFMA R28, R28, -UR10, R24 ;  /* 0x8000000a1c1c7c2b */ /* 0x000fe20008000018 */
[----:B------:R-:W-:Y:S01]  /*0d80*/  UMOV UR10, 0x69ce2bdf ;  /* 0x69ce2bdf000a7882 */ /* 0x000fe20000000000 */
[----:B------:R-:W0:Y:S01]  /*0d90*/  MUFU.RCP64H R25, R17 ;  /* 0x0000001100197308 */ /* 0x000e220000001800 */
[----:B------:R-:W-:Y:S01]  /*0da0*/  UMOV UR11, 0x3e5ade15 ;  /* 0x3e5ade15000b7882 */ /* 0x000fe20000000000 */
[----:B------:R-:W-:-:S04]  /*0db0*/  IMAD.MOV.U32 R24, RZ, RZ, 0x1 ;  /* 0x00000001ff187424 */ /* 0x000fc800078e00ff */
[----:B------:R-:W-:Y:S01]  /*0dc0*/  DFMA R30, R28, UR10, R30 ;  /* 0x0000000a1c1e7c2b */ /* 0x000fe2000800001e */
[----:B------:R-:W-:Y:S01]  /*0dd0*/  UMOV UR10, 0x62401315 ;  /* 0x62401315000a7882 */ /* 0x000fe20000000000 */
[----:B------:R-:W-:-:S06]  /*0de0*/  UMOV UR11, 0x3ec71dee ;  /* 0x3ec71dee000b7882 */ /* 0x000fcc0000000000 */
[----:B------:R-:W-:Y:S01]  /*0df0*/  DFMA R30, R28, R30, UR10 ;  /* 0x0000000a1c1e7e2b */ /* 0x000fe2000800001e */
[----:B------:R-:W-:Y:S01]  /*0e00*/  UMOV UR10, 0x7c89eb71 ;  /* 0x7c89eb71000a7882 */ /* 0x000fe20000000000 */
[----:B------:R-:W-:Y:S01]  /*0e10*/  UMOV UR11, 0x3efa0199 ;  /* 0x3efa0199000b7882 */ /* 0x000fe20000000000 */
[----:B0-----:R-:W-:-:S05]  /*0e20*/  DFMA R32, -R16, R24, 1 ;  /* 0x3ff000001020742b */ /* 0x001fca0000000118 */
[----:B------:R-:W-:Y:S01]  /*0e30*/  DFMA R30, R28, R30, UR10 ;  /* 0x0000000a1c1e7e2b */ /* 0x000fe2000800001e */
[----:B------:R-:W-:Y:S01]  /*0e40*/  UMOV UR10, 0x14761f65 ;  /* 0x14761f65000a7882 */ /* 0x000fe20000000000 */
[----:B------:R-:W-:Y:S01]  /*0e50*/  UMOV UR11, 0x3f2a01a0 ;  /* 0x3f2a01a0000b7882 */ /* 0x000fe20000000000 */
[----:B------:R-:W-:-:S05]  /*0e60*/  DFMA R32, R32, R32, R32 ;  /* 0x000000202020722b */ /* 0x000fca0000000020 */
[----:B------:R-:W-:Y:S01]  /*0e70*/  DFMA R30, R28, R30, UR10 ;  /* 0x0000000a1c1e7e2b */ /* 0x000fe2000800001e */
[----:B------:R-:W-:Y:S01]  /*0e80*/  UMOV UR10, 0x1852b7af ;  /* 0x1852b7af000a7882 */ /* 0x000fe20000000000 */
[----:B------:R-:W-:Y:S01]  /*0e90*/  UMOV UR11, 0x3f56c16c ;  /* 0x3f56c16c000b7882 */ /* 0x000fe20000000000 */
[----:B------:R-:W-:-:S05]  /*0ea0*/  DFMA R24, R24, R32, R24 ;  /* 0x000000201818722b */ /* 0x000fca0000000018 */
[----:B------:R-:W-:Y:S01]  /*0eb0*/  DFMA R32, R28, R30, UR10 ;  /* 0x0000000a1c207e2b */ /* 0x000fe2000800001e */
[----:B------:R-:W-:Y:S01]  /*0ec0*/  UMOV UR10, 0x11122322 ;  /* 0x11122322000a7882 */ /* 0x000fe20000000000 */
[----:B------:R-:W-:Y:S01]  /*0ed0*/  UMOV UR11, 0x3f811111 ;  /* 0x3f811111000b7882 */ /* 0x000fe20000000000 */
[----:B------:R-:W-:-:S05]  /*0ee0*/  DFMA R30, -R16, R24, 1 ;  /* 0x3ff00000101e742b */ /* 0x000fca0000000118 */
[----:B------:R-:W-:Y:S01]  /*0ef0*/  DFMA R32, R28, R32, UR10 ;  /* 0x0000000a1c207e2b */ /* 0x000fe20008000020 */
[----:B------:R-:W-:Y:S01]  /*0f00*/  UMOV UR10, 0x555502a1 ;  /* 0x555502a1000a7882 */ /* 0x000fe20000000000 */
[----:B------:R-:W-:Y:S01]  /*0f10*/  UMOV UR11, 0x3fa55555 ;  /* 0x3fa55555000b7882 */ /* 0x000fe20000000000 */
[----:B------:R-:W-:-:S05]  /*0f20*/  DFMA R24, R24, R30, R24 ;  /* 0x0000001e1818722b */ /* 0x000fca0000000018 */
[----:B------:R-:W-:Y:S01]  /*0f30*/  DFMA R30, R28, R32, UR10 ;  /* 0x0000000a1c1e7e2b */ /* 0x000fe20008000020 */
[----:B------:R-:W-:Y:S01]  /*0f40*/  UMOV UR10, 0x55555511 ;  /* 0x55555511000a7882 */ /* 0x000fe20000000000 */
[----:B------:R-:W-:Y:S01]  /*0f50*/  UMOV UR11, 0x3fc55555 ;  /* 0x3fc55555000b7882 */ /* 0x000fe20000000000 */
[----:B------:R-:W-:-:S05]  /*0f60*/  DMUL R32, R44, R24 ;  /* 0x000000182c207228 */ /* 0x000fca0000000000 */
[----:B------:R-:W-:Y:S01]  /*0f70*/  DFMA R30, R28, R30, UR10 ;  /* 0x0000000a1c1e7e2b */ /* 0x000fe2000800001e */
[----:B------:R-:W-:Y:S01]  /*0f80*/  UMOV UR10, 0xb ;  /* 0x0000000b000a7882 */ /* 0x000fe20000000000 */
[----:B------:R-:W-:Y:S01]  /*0f90*/  UMOV UR11, 0x3fe00000 ;  /* 0x3fe00000000b7882 */ /* 0x000fe20000000000 */
[----:B------:R-:W-:-:S05]  /*0fa0*/  DFMA R34, -R16, R32, R44 ;  /* 0x000000201022722b */ /* 0x000fca000000012c */
[----:B------:R-:W-:-:S03]  /*0fb0*/  DFMA R30, R28, R30, UR10 ;  /* 0x0000000a1c1e7e2b */ /* 0x000fc6000800001e */
[----:B------:R-:W-:-:S05]  /*0fc0*/  DFMA R24, R24, R34, R32 ;  /* 0x000000221818722b */ /* 0x000fca0000000020 */
[----:B------:R-:W-:-:S05]  /*0fd0*/  DFMA R30, R28, R30, 1 ;  /* 0x3ff000001c1e742b */ /* 0x000fca000000001e */
[----:B------:R-:W-:-:S03]  /*0fe0*/  FFMA R0, RZ, R17, R25 ;  /* 0x00000011ff007223 */ /* 0x000fc60000000019 */
[----:B------:R-:W-:Y:S02]  /*0ff0*/  DFMA R28, R28, R30, 1 ;  /* 0x3ff000001c1c742b */ /* 0x000fe4000000001e */
[----:B------:R-:W-:-:S08]  /*1000*/  FSETP.GT.AND P2, PT, |R0|, 1.469367938527859385e-39, PT ;  /* 0x001000000000780b */ /* 0x000fd00003f44200 */
[----:B------:R-:W-:Y:S02]  /*1010*/  IMAD R37, R26, 0x100000, R29 ;  /* 0x001000001a257824 */ /* 0x000fe400078e021d */
[----:B------:R-:W-:Y:S01]  /*1020*/  IMAD.MOV.U32 R36, RZ, RZ, R28 ;  /* 0x000000ffff247224 */ /* 0x000fe200078e001c */
[----:B------:R-:W-:Y:S06]  /*1030*/  @!P0 BRA `(.L_x_17) ;  /* 0x0000000000308947 */ /* 0x000fec0003800000 */
[----:B------:R-:W-:Y:S01]  /*1040*/  FSETP.GEU.AND P1, PT, |R23|, 4.2275390625, PT ;  /* 0x408748001700780b */ /* 0x000fe20003f2e200 */
[C---:B------:R-:W-:Y:S02]  /*1050*/  DADD R30, R22.reuse, +INF ;  /* 0x7ff00000161e7429 */ /* 0x040fe40000000000 */
[----:B------:R-:W-:-:S08]  /*1060*/  DSETP.GEU.AND P0, PT, R22, RZ, PT ;  /* 0x000000ff1600722a */ /* 0x000fd00003f0e000 */
[----:B------:R-:W-:Y:S02]  /*1070*/  FSEL R36, R30, RZ, P0 ;  /* 0x000000ff1e247208 */ /* 0x000fe40000000000 */
[----:B------:R-:W-:Y:S02]  /*1080*/  @!P1 LEA.HI R0, R26, R26, RZ, 0x1 ;  /* 0x0000001a1a009211 */ /* 0x000fe400078f08ff */
[----:B------:R-:W-:Y:S02]  /*1090*/  FSEL R37, R31, RZ, P0 ;  /* 0x000000ff1f257208 */ /* 0x000fe40000000000 */
[----:B------:R-:W-:-:S05]  /*10a0*/  @!P1 SHF.R.S32.HI R23, RZ, 0x1, R0 ;  /* 0x00000001ff179819 */ /* 0x000fca0000011400 */
[----:B------:R-:W-:Y:S02]  /*10b0*/  @!P1 IMAD.IADD R22, R26, 0x1, -R23 ;  /* 0x000000011a169824 */ /* 0x000fe400078e0a17 */
[----:B------:R-:W-:-:S03]  /*10c0*/  @!P1 IMAD R29, R23, 0x100000, R29 ;  /* 0x00100000171d9824 */ /* 0x000fc600078e021d */
[----:B------:R-:W-:Y:S01]  /*10d0*/  @!P1 LEA R23, R22, 0x3ff00000, 0x14 ;  /* 0x3ff0000016179811 */ /* 0x000fe200078ea0ff */
[----:B------:R-:W-:-:S06]  /*10e0*/  @!P1 IMAD.MOV.U32 R22, RZ, RZ, RZ ;  /* 0x000000ffff169224 */ /* 0x000fcc00078e00ff */
[----:B------:R-:W-:-:S11]  /*10f0*/  @!P1 DMUL R36, R28, R22 ;  /* 0x000000161c249228 */ /* 0x000fd60000000000 */
.L_x_17:
[----:B------:R-:W-:Y:S05]  /*1100*/  BSYNC.RECONVERGENT B6 ;  /* 0x0000000000067941 */ /* 0x000fea0003800200 */
.L_x_16:
[----:B------:R-:W-:Y:S04]  /*1110*/  BSSY.RECONVERGENT B6, `(.L_x_18) ;  /* 0x000000a000067945 */ /* 0x000fe80003800200 */
[----:B------:R-:W-:Y:S05]  /*1120*/  @P2 BRA P3, `(.L_x_19) ;  /* 0x0000000000202947 */ /* 0x000fea0001800000 */
[----:B------:R-:W-:Y:S01]  /*1130*/  IMAD.MOV.U32 R26, RZ, RZ, R44 ;  /* 0x000000ffff1a7224 */ /* 0x000fe200078e002c */
[----:B------:R-:W-:Y:S01]  /*1140*/  MOV R40, 0x1190 ;  /* 0x0000119000287802 */ /* 0x000fe20000000f00 */
[----:B------:R-:W-:Y:S02]  /*1150*/  IMAD.MOV.U32 R27, RZ, RZ, R45 ;  /* 0x000000ffff1b7224 */ /* 0x000fe400078e002d */
[----:B------:R-:W-:Y:S02]  /*1160*/  IMAD.MOV.U32 R24, RZ, RZ, R16 ;  /* 0x000000ffff187224 */ /* 0x000fe400078e0010 */
[----:B------:R-:W-:-:S07]  /*1170*/  IMAD.MOV.U32 R25, RZ, RZ, R17 ;  /* 0x000000ffff197224 */ /* 0x000fce00078e0011 */
[----:B------:R-:W-:Y:S05]  /*1180*/  CALL.REL.NOINC `($__internal_0_$__cuda_sm20_div_rn_f64_full) ;  /* 0x0000000000fc7944 */ /* 0x000fea0003c00000 */
[----:B------:R-:W-:Y:S02]  /*1190*/  IMAD.MOV.U32 R24, RZ, RZ, R22 ;  /* 0x000000ffff187224 */ /* 0x000fe400078e0016 */
[----:B------:R-:W-:-:S07]  /*11a0*/  IMAD.MOV.U32 R25, RZ, RZ, R23 ;  /* 0x000000ffff197224 */ /* 0x000fce00078e0017 */
.L_x_19:
[----:B------:R-:W-:Y:S05]  /*11b0*/  BSYNC.RECONVERGENT B6 ;  /* 0x0000000000067941 */ /* 0x000fea0003800200 */
.L_x_18:
[----:B------:R-:W-:Y:S01]  /*11c0*/  DMUL R24, R24, R36 ;  /* 0x0000002418187228 */ /* 0x000fe20000000000 */
[----:B------:R-:W0:Y:S01]  /*11d0*/  LDCU UR10, c[0x0][0x3b4] ;  /* 0x00007680ff0a77ac */ /* 0x000e220008000800 */
[----:B------:R-:W-:Y:S02]  /*11e0*/  VIADD R13, R13, 0x1 ;  /* 0x000000010d0d7836 */ /* 0x000fe40000000000 */
[----:B------:R-:W-:Y:S02]  /*11f0*/  VIADD R12, R12, 0x1 ;  /* 0x000000010c0c7836 */ /* 0x000fe40000000000 */
[----:B------:R-:W-:Y:S01]  /*1200*/  VIADD R43, R43, 0x1 ;  /* 0x000000012b2b7836 */ /* 0x000fe20000000000 */
[----:B------:R-:W-:-:S03]  /*1210*/  ISETP.NE.AND P0, PT, R13, RZ, PT ;  /* 0x000000ff0d00720c */ /* 0x000fc60003f05270 */
[----:B------:R-:W1:Y:S01]  /*1220*/  F2F.F32.F64 R24, R24 ;  /* 0x0000001800187310 */ /* 0x000e620000301000 */
[----:B0-----:R-:W-:Y:S02]  /*1230*/  VIADD R42, R42, UR10 ;  /* 0x0000000a2a2a7c36 */ /* 0x001fe40008000000 */
[----:B-1----:R-:W-:-:S07]  /*1240*/  FADD R9, -R24, R9 ;  /* 0x0000000918097221 */ /* 0x002fce0000000100 */
[----:B------:R-:W-:Y:S05]  /*1250*/  @P0 BRA `(.L_x_20) ;  /* 0xfffffff400780947 */ /* 0x000fea000383ffff */
[----:B------:R-:W-:Y:S05]  /*1260*/  BSYNC.RECONVERGENT B5 ;  /* 0x0000000000057941 */ /* 0x000fea0003800200 */
.L_x_10:
[----:B------:R-:W-:-:S07]  /*1270*/  I2FP.F32.U32 R10, R11 ;  /* 0x0000000b000a7245 */ /* 0x000fce0000201000 */
.L_x_7:
[----:B------:R-:W-:Y:S05]  /*1280*/  BSYNC.RECONVERGENT B0 ;  /* 0x0000000000007941 */ /* 0x000fea0003800200 */
.L_x_6:
[----:B------:R-:W-:Y:S01]  /*1290*/  VIADD R0, R10, 0x1800000 ;  /* 0x018000000a007836 */ /* 0x000fe20000000000 */
[----:B------:R-:W-:Y:S04]  /*12a0*/  BSSY.RECONVERGENT B0, `(.L_x_21) ;  /* 0x000000b000007945 */ /* 0x000fe80003800200 */
[----:B------:R-:W-:-:S04]  /*12b0*/  LOP3.LUT R0, R0, 0x7f800000, RZ, 0xc0, !PT ;  /* 0x7f80000000007812 */ /* 0x000fc800078ec0ff */
[----:B------:R-:W-:-:S13]  /*12c0*/  ISETP.GT.U32.AND P0, PT, R0, 0x1ffffff, PT ;  /* 0x01ffffff0000780c */ /* 0x000fda0003f04070 */
[----:B------:R-:W-:Y:S05]  /*12d0*/  @P0 BRA `(.L_x_22) ;  /* 0x00000000000c0947 */ /* 0x000fea0003800000 */
[----:B------:R-:W-:-:S07]  /*12e0*/  MOV R15, 0x1300 ;  /* 0x00001300000f7802 */ /* 0x000fce0000000f00 */
[----:B------:R-:W-:Y:S05]  /*12f0*/  CALL.REL.NOINC `($__internal_1_$__cuda_sm20_rcp_rn_f32_slowpath) ;  /* 0x0000000800107944 */ /* 0x000fea0003c00000 */
[----:B------:R-:W-:Y:S05]  /*1300*/  BRA `(.L_x_23) ;  /* 0x0000000000107947 */ /* 0x000fea0003800000 */
.L_x_22:
[----:B------:R-:W0:Y:S02]  /*1310*/  MUFU.RCP R11, R10 ;  /* 0x0000000a000b7308 */ /* 0x000e240000001000 */
[----:B0-----:R-:W-:-:S04]  /*1320*/  FFMA R0, R11, R10, -1 ;  /* 0xbf8000000b007423 */ /* 0x001fc8000000000a */
[----:B------:R-:W-:-:S04]  /*1330*/  FADD.FTZ R0, -R0, -RZ ;  /* 0x800000ff00007221 */ /* 0x000fc80000010100 */
[----:B------:R-:W-:-:S07]  /*1340*/  FFMA R0, R11, R0, R11 ;  /* 0x000000000b007223 */ /* 0x000fce000000000b */
.L_x_23:
[----:B------:R-:W-:Y:S05]  /*1350*/  BSYNC.RECONVERGENT B0 ;  /* 0x0000000000007941 */ /* 0x000fea0003800200 */
.L_x_21:
[----:B------:R-:W0:Y:S01]  /*1360*/  LDCU UR10, c[0x0][0x3b4] ;  /* 0x00007680ff0a77ac */ /* 0x000e220008000800 */
[----:B------:R-:W1:Y:S01]  /*1370*/  LDC.64 R10, c[0x0][0x380] ;  /* 0x0000e000ff0a7b82 */ /* 0x000e620000000a00 */
[----:B------:R-:W-:-:S07]  /*1380*/  FMUL R9, R0, R9 ;  /* 0x0000000900097220 */ /* 0x000fce0000400000 */
[----:B------:R-:W2:Y:S01]  /*1390*/  LDC.64 R12, c[0x0][0x3a8] ;  /* 0x0000ea00ff0c7b82 */ /* 0x000ea20000000a00 */
[----:B0-----:R-:W-:Y:S02]  /*13a0*/  IMAD R15, R7, UR10, R6 ;  /* 0x0000000a070f7c24 */ /* 0x001fe4000f8e0206 */
[----:B------:R-:W-:-:S05]  /*13b0*/  VIADD R6, R6, UR5 ;  /* 0x0000000506067c36 */ /* 0x000fca0008000000 */
[----:B------:R-:W-:Y:S01]  /*13c0*/  ISETP.GE.AND P0, PT, R6, UR10, PT ;  /* 0x0000000a06007c0c */ /* 0x000fe2000bf06270 */
[----:B-1----:R-:W-:-:S03]  /*13d0*/  IMAD.WIDE R10, R15, 0x4, R10 ;  /* 0x000000040f0a7825 */ /* 0x002fc600078e020a */
[----:B------:R-:W-:Y:S02]  /*13e0*/  SEL R17, R6, 0xffffffff, !P0 ;  /* 0xffffffff06117807 */ /* 0x000fe40004000000 */
[----:B------:R0:W-:Y:S03]  /*13f0*/  STG.E desc[UR6][R10.64], R9 ;  /* 0x000000090a007986 */ /* 0x0001e6000c101906 */
[----:B--2---:R-:W-:-:S06]  /*1400*/  IMAD.WIDE R12, R17, 0x4, R12 ;  /* 0x00000004110c7825 */ /* 0x004fcc00078e020c */
[----:B------:R0:W5:Y:S01]  /*1410*/  LDG.E R12, desc[UR6][R12.64] ;  /* 0x000000060c0c7981 */ /* 0x000162000c1e1900 */
[----:B------:R-:W-:-:S13]  /*1420*/  ISETP.GT.AND P0, PT, R17, -0x1, PT ;  /* 0xffffffff1100780c */ /* 0x000fda0003f04270 */
[----:B0-----:R-:W-:Y:S05]  /*1430*/  @P0 BRA `(.L_x_24) ;  /* 0xffffffec00ec0947 */ /* 0x001fea000383ffff */
[----:B------:R-:W-:Y:S05]  /*1440*/  BSYNC.RECONVERGENT B1 ;  /* 0x0000000000017941 */ /* 0x000fea0003800200 */
.L_x_5:
[----:B------:R-:W-:-:S07]  /*1450*/  IMAD.MOV.U32 R0, RZ, RZ, R17 ;  /* 0x000000ffff007224 */ /* 0x000fce00078e0011 */
.L_x_4:
[----:B------:R-:W-:Y:S05]  /*1460*/  BSYNC.RECONVERGENT B2 ;  /* 0x0000000000027941 */ /* 0x000fea0003800200 */
.L_x_3:
[----:B------:R-:W0:Y:S01]  /*1470*/  LDCU UR10, c[0x0][0x374] ;  /* 0x00006e80ff0a77ac */ /* 0x000e220008000800 */
[----:B------:R-:W1:Y:S01]  /*1480*/  LDCU UR11, c[0x0][0x3bc] ;  /* 0x00007780ff0b77ac */ /* 0x000e620008000800 */
[----:B0-----:R-:W-:-:S05]  /*1490*/  VIADD R5, R5, UR10 ;  /* 0x0000000a05057c36 */ /* 0x001fca0008000000 */
[----:B-1----:R-:W-:-:S04]  /*14a0*/  ISETP.GE.AND P0, PT, R5, UR11, PT ;  /* 0x0000000b05007c0c */ /* 0x002fc8000bf06270 */
[----:B------:R-:W-:-:S04]  /*14b0*/  SEL R6, R5, 0xffffffff, !P0 ;  /* 0xffffffff05067807 */ /* 0x000fc80004000000 */
[----:B------:R-:W-:-:S13]  /*14c0*/  ISETP.GT.AND P0, PT, R6, -0x1, PT ;  /* 0xffffffff0600780c */ /* 0x000fda0003f04270 */
[----:B------:R-:W-:Y:S05]  /*14d0*/  @P0 BRA `(.L_x_25) ;  /* 0xffffffec009c0947 */ /* 0x000fea000383ffff */
[----:B------:R-:W-:Y:S05]  /*14e0*/  BSYNC.RECONVERGENT B3 ;  /* 0x0000000000037941 */ /* 0x000fea0003800200 */
.L_x_2:
[----:B------:R-:W-:-:S07]  /*14f0*/  IMAD.MOV.U32 R5, RZ, RZ, R6 ;  /* 0x000000ffff057224 */ /* 0x000fce00078e0006 */
.L_x_1:
[----:B------:R-:W-:Y:S05]  /*1500*/  BSYNC.RECONVERGENT B4 ;  /* 0x0000000000047941 */ /* 0x000fea0003800200 */
.L_x_0:
[----:B------:R-:W0:Y:S01]  /*1510*/  LDCU UR10, c[0x0][0x378] ;  /* 0x00006f00ff0a77ac */ /* 0x000e220008000800 */
[----:B------:R-:W1:Y:S01]  /*1520*/  LDCU UR11, c[0x0][0x3c0] ;  /* 0x00007800ff0b77ac */ /* 0x000e620008000800 */
[----:B0-----:R-:W-:-:S05]  /*1530*/  VIADD R4, R4, UR10 ;  /* 0x0000000a04047c36 */ /* 0x001fca0008000000 */
[C---:B------:R-:W-:Y:S02]  /*1540*/  ISETP.GT.AND P0, PT, R4.reuse, -0x1, PT ;  /* 0xffffffff0400780c */ /* 0x040fe40003f04270 */
[----:B-1----:R-:W-:-:S13]  /*1550*/  ISETP.LT.AND P1, PT, R4, UR11, PT ;  /* 0x0000000b04007c0c */ /* 0x002fda000bf21270 */
[----:B------:R-:W-:Y:S05]  /*1560*/  @P0 BRA P1, `(.L_x_26) ;  /* 0xffffffec00680947 */ /* 0x000fea000083ffff */
[----:B------:R-:W-:Y:S05]  /*1570*/  EXIT ;  /* 0x000000000000794d */ /* 0x000fea0003800000 */
        .weak           $__internal_0_$__cuda_sm20_div_rn_f64_full
        .type           $__internal_0_$__cuda_sm20_div_rn_f64_full,@function
        .size           $__internal_0_$__cuda_sm20_div_rn_f64_full,($__internal_1_$__cuda_sm20_rcp_rn_f32_slowpath - $__internal_0_$__cuda_sm20_div_rn_f64_full)
$__internal_0_$__cuda_sm20_div_rn_f64_full:
[C---:B------:R-:W-:Y:S01]  /*1580*/  FSETP.GEU.AND P0, PT, |R25|.reuse, 1.469367938527859385e-39, PT ;  /* 0x001000001900780b */ /* 0x040fe20003f0e200 */
[----:B------:R-:W-:Y:S01]  /*1590*/  IMAD.MOV.U32 R28, RZ, RZ, 0x1 ;  /* 0x00000001ff1c7424 */ /* 0x000fe200078e00ff */
[----:B------:R-:W-:Y:S01]  /*15a0*/  LOP3.LUT R22, R25, 0x800fffff, RZ, 0xc0, !PT ;  /* 0x800fffff19167812 */ /* 0x000fe200078ec0ff */
[----:B------:R-:W-:Y:S01]  /*15b0*/  IMAD.MOV.U32 R0, RZ, RZ, 0x1ca00000 ;  /* 0x1ca00000ff007424 */ /* 0x000fe200078e00ff */
[C---:B------:R-:W-:Y:S01]  /*15c0*/  FSETP.GEU.AND P2, PT, |R27|.reuse, 1.469367938527859385e-39, PT ;  /* 0x001000001b00780b */ /* 0x040fe20003f4e200 */
[----:B------:R-:W-:Y:S01]  /*15d0*/  BSSY.RECONVERGENT B7, `(.L_x_27) ;  /* 0x0000052000077945 */ /* 0x000fe20003800200 */
[----:B------:R-:W-:Y:S01]  /*15e0*/  LOP3.LUT R23, R22, 0x3ff00000, RZ, 0xfc, !PT ;  /* 0x3ff0000016177812 */ /* 0x000fe200078efcff */
[----:B------:R-:W-:Y:S01]  /*15f0*/  IMAD.MOV.U32 R22, RZ, RZ, R24 ;  /* 0x000000ffff167224 */ /* 0x000fe200078e0018 */
[----:B------:R-:W-:Y:S02]  /*1600*/  LOP3.LUT R38, R27, 0x7ff00000, RZ, 0xc0, !PT ;  /* 0x7ff000001b267812 */ /* 0x000fe400078ec0ff */
[----:B------:R-:W-:-:S03]  /*1610*/  LOP3.LUT R39, R25, 0x7ff00000, RZ, 0xc0, !PT ;  /* 0x7ff0000019277812 */ /* 0x000fc600078ec0ff */
[----:B------:R-:W-:Y:S01]  /*1620*/  @!P0 DMUL R22, R24, 8.98846567431157953865e+307 ;  /* 0x7fe0000018168828 */ /* 0x000fe20000000000 */
[C---:B------:R-:W-:Y:S01]  /*1630*/  ISETP.GE.U32.AND P1, PT, R38.reuse, R39, PT ;  /* 0x000000272600720c */ /* 0x040fe20003f26070 */
[----:B------:R-:W-:Y:S02]  /*1640*/  IMAD.MOV.U32 R46, RZ, RZ, R38 ;  /* 0x000000ffff2e7224 */ /* 0x000fe400078e0026 */
[----:B------:R-:W-:Y:S02]  /*1650*/  @!P2 LOP3.LUT R33, R25, 0x7ff00000, RZ, 0xc0, !PT ;  /* 0x7ff000001921a812 */ /* 0x000fe400078ec0ff */
[----:B------:R-:W0:Y:S02]  /*1660*/  MUFU.RCP64H R29, R23 ;  /* 0x00000017001d7308 */ /* 0x000e240000001800 */
[----:B------:R-:W-:Y:S02]  /*1670*/  @!P2 ISETP.GE.U32.AND P3, PT, R38, R33, PT ;  /* 0x000000212600a20c */ /* 0x000fe40003f66070 */
[----:B------:R-:W-:-:S02]  /*1680*/  @!P0 LOP3.LUT R39, R23, 0x7ff00000, RZ, 0xc0, !PT ;  /* 0x7ff0000017278812 */ /* 0x000fc400078ec0ff */
[----:B------:R-:W-:-:S04]  /*1690*/  @!P2 SEL R33, R0, 0x63400000, !P3 ;  /* 0x634000000021a807 */ /* 0x000fc80005800000 */
[----:B------:R-:W-:-:S04]  /*16a0*/  @!P2 LOP3.LUT R34, R33, 0x80000000, R27, 0xf8, !PT ;  /* 0x800000002122a812 */ /* 0x000fc800078ef81b */
[----:B------:R-:W-:Y:S01]  /*16b0*/  @!P2 LOP3.LUT R35, R34, 0x100000, RZ, 0xfc, !PT ;  /* 0x001000002223a812 */ /* 0x000fe200078efcff */
[----:B------:R-:W-:Y:S01]  /*16c0*/  @!P2 IMAD.MOV.U32 R34, RZ, RZ, RZ ;  /* 0x000000ffff22a224 */ /* 0x000fe200078e00ff */
[----:B0-----:R-:W-:-:S08]  /*16d0*/  DFMA R30, R28, -R22, 1 ;  /* 0x3ff000001c1e742b */ /* 0x001fd00000000816 */
[----:B------:R-:W-:-:S08]  /*16e0*/  DFMA R30, R30, R30, R30 ;  /* 0x0000001e1e1e722b */ /* 0x000fd0000000001e */
[----:B------:R-:W-:Y:S01]  /*16f0*/  DFMA R30, R28, R30, R28 ;  /* 0x0000001e1c1e722b */ /* 0x000fe2000000001c */
[----:B------:R-:W-:Y:S01]  /*1700*/  SEL R29, R0, 0x63400000, !P1 ;  /* 0x63400000001d7807 */ /* 0x000fe20004800000 */
[----:B------:R-:W-:-:S03]  /*1710*/  IMAD.MOV.U32 R28, RZ, RZ, R26 ;  /* 0x000000ffff1c7224 */ /* 0x000fc600078e001a */
[----:B------:R-:W-:-:S03]  /*1720*/  LOP3.LUT R29, R29, 0x800fffff, R27, 0xf8, !PT ;  /* 0x800fffff1d1d7812 */ /* 0x000fc600078ef81b */
[----:B------:R-:W-:-:S03]  /*1730*/  DFMA R32, R30, -R22, 1 ;  /* 0x3ff000001e20742b */ /* 0x000fc60000000816 */
[----:B------:R-:W-:-:S05]  /*1740*/  @!P2 DFMA R28, R28, 2, -R34 ;  /* 0x400000001c1ca82b */ /* 0x000fca0000000822 */
[----:B------:R-:W-:-:S05]  /*1750*/  DFMA R30, R30, R32, R30 ;  /* 0x000000201e1e722b */ /* 0x000fca000000001e */
[----:B------:R-:W-:-:S03]  /*1760*/  @!P2 LOP3.LUT R46, R29, 0x7ff00000, RZ, 0xc0, !PT ;  /* 0x7ff000001d2ea812 */ /* 0x000fc600078ec0ff */
[----:B------:R-:W-:Y:S02]  /*1770*/  DMUL R32, R30, R28 ;  /* 0x0000001c1e207228 */ /* 0x000fe40000000000 */
[----:B------:R-:W-:-:S05]  /*1780*/  VIADD R41, R46, 0xffffffff ;  /* 0xffffffff2e297836 */ /* 0x000fca0000000000 */
[----:B------:R-:W-:Y:S01]  /*1790*/  ISETP.GT.U32.AND P0, PT, R41, 0x7feffffe, PT ;  /* 0x7feffffe2900780c */ /* 0x000fe20003f04070 */
[----:B------:R-:W-:Y:S01]  /*17a0*/  VIADD R41, R39, 0xffffffff ;  /* 0xffffffff27297836 */ /* 0x000fe20000000000 */
[----:B------:R-:W-:-:S04]  /*17b0*/  DFMA R34, R32, -R22, R28 ;  /* 0x800000162022722b */ /* 0x000fc8000000001c */
[----:B------:R-:W-:-:S04]  /*17c0*/  ISETP.GT.U32.OR P0, PT, R41, 0x7feffffe, P0 ;  /* 0x7feffffe2900780c */ /* 0x000fc80000704470 */
[----:B------:R-:W-:-:S09]  /*17d0*/  DFMA R34, R30, R34, R32 ;  /* 0x000000221e22722b */ /* 0x000fd20000000020 */
[----:B------:R-:W-:Y:S05]  /*17e0*/  @P0 BRA `(.L_x_28) ;  /* 0x00000000006c0947 */ /* 0x000fea0003800000 */
[----:B------:R-:W-:-:S04]  /*17f0*/  LOP3.LUT R27, R25, 0x7ff00000, RZ, 0xc0, !PT ;  /* 0x7ff00000191b7812 */ /* 0x000fc800078ec0ff */
[CC--:B------:R-:W-:Y:S02]  /*1800*/  VIADDMNMX R26, R38.reuse, -R27.reuse, 0xb9600000, !PT ;  /* 0xb9600000261a7446 */ /* 0x0c0fe4000780091b */
[----:B------:R-:W-:Y:S02]  /*1810*/  ISETP.GE.U32.AND P0, PT, R38, R27, PT ;  /* 0x0000001b2600720c */ /* 0x000fe40003f06070 */
[----:B------:R-:W-:Y:S02]  /*1820*/  VIMNMX R26, PT, PT, R26, 0x46a00000, PT ;  /* 0x46a000001a1a7848 */ /* 0x000fe40003fe0100 */
[----:B------:R-:W-:-:S05]  /*1830*/  SEL R27, R0, 0x63400000, !P0 ;  /* 0x63400000001b7807 */ /* 0x000fca0004000000 */
[----:B------:R-:W-:Y:S02]  /*1840*/  IMAD.IADD R0, R26, 0x1, -R27 ;  /* 0x000000011a007824 */ /* 0x000fe400078e0a1b */
[----:B------:R-:W-:Y:S02]  /*1850*/  IMAD.MOV.U32 R26, RZ, RZ, RZ ;  /* 0x000000ffff1a7224 */ /* 0x000fe400078e00ff */
[----:B------:R-:W-:-:S06]  /*1860*/  VIADD R27, R0, 0x7fe00000 ;  /* 0x7fe00000001b7836 */ /* 0x000fcc0000000000 */
[----:B------:R-:W-:-:S10]  /*1870*/  DMUL R30, R34, R26 ;  /* 0x0000001a221e7228 */ /* 0x000fd40000000000 */
[----:B------:R-:W-:-:S13]  /*1880*/  FSETP.GTU.AND P0, PT, |R31|, 1.469367938527859385e-39, PT ;  /* 0x001000001f00780b */ /* 0x000fda0003f0c200 */
[----:B------:R-:W-:Y:S05]  /*1890*/  @P0 BRA `(.L_x_29) ;  /* 0x0000000000940947 */ /* 0x000fea0003800000 */
[----:B------:R-:W-:Y:S01]  /*18a0*/  DFMA R22, R34, -R22, R28 ;  /* 0x800000162216722b */ /* 0x000fe2000000001c */
[----:B------:R-:W-:-:S09]  /*18b0*/  IMAD.MOV.U32 R26, RZ, RZ, RZ ;  /* 0x000000ffff1a7224 */ /* 0x000fd200078e00ff */
[C---:B------:R-:W-:Y:S02]  /*18c0*/  FSETP.NEU.AND P0, PT, R23.reuse, RZ, PT ;  /* 0x000000ff1700720b */ /* 0x040fe40003f0d000 */
[----:B------:R-:W-:-:S04]  /*18d0*/  LOP3.LUT R25, R23, 0x80000000, R25, 0x48, !PT ;  /* 0x8000000017197812 */ /* 0x000fc800078e4819 */
[----:B------:R-:W-:-:S07]  /*18e0*/  LOP3.LUT R27, R25, R27, RZ, 0xfc, !PT ;  /* 0x0000001b191b7212 */ /* 0x000fce00078efcff */
[----:B------:R-:W-:Y:S05]  /*18f0*/  @!P0 BRA `(.L_x_29) ;  /* 0x00000000007c8947 */ /* 0x000fea0003800000 */
[----:B------:R-:W-:Y:S01]  /*1900*/  IMAD.MOV R23, RZ, RZ, -R0 ;  /* 0x000000ffff177224 */ /* 0x000fe200078e0a00 */
[----:B------:R-:W-:Y:S01]  /*1910*/  DMUL.RP R26, R34, R26 ;  /* 0x0000001a221a7228 */ /* 0x000fe20000008000 */
[----:B------:R-:W-:-:S06]  /*1920*/  IMAD.MOV.U32 R22, RZ, RZ, RZ ;  /* 0x000000ffff167224 */ /* 0x000fcc00078e00ff */
[----:B------:R-:W-:-:S03]  /*1930*/  DFMA R22, R30, -R22, R34 ;  /* 0x800000161e16722b */ /* 0x000fc60000000022 */
[----:B------:R-:W-:-:S03]  /*1940*/  LOP3.LUT R25, R27, R25, RZ, 0x3c, !PT ;  /* 0x000000191b197212 */ /* 0x000fc600078e3cff */
[----:B------:R-:W-:-:S04]  /*1950*/  IADD3 R22, PT, PT, -R0, -0x43300000, RZ ;  /* 0xbcd0000000167810 */ /* 0x000fc80007ffe1ff */
[----:B------:R-:W-:-:S04]  /*1960*/  FSETP.NEU.AND P0, PT, |R23|, R22, PT ;  /* 0x000000161700720b */ /* 0x000fc80003f0d200 */
[----:B------:R-:W-:Y:S02]  /*1970*/  FSEL R30, R26, R30, !P0 ;  /* 0x0000001e1a1e7208 */ /* 0x000fe40004000000 */
[----:B------:R-:W-:Y:S01]  /*1980*/  FSEL R31, R25, R31, !P0 ;  /* 0x0000001f191f7208 */ /* 0x000fe20004000000 */
[----:B------:R-:W-:Y:S06]  /*1990*/  BRA `(.L_x_29) ;  /* 0x0000000000547947 */ /* 0x000fec0003800000 */
.L_x_28:
[----:B------:R-:W-:-:S14]  /*19a0*/  DSETP.NAN.AND P0, PT, R26, R26, PT ;  /* 0x0000001a1a00722a */ /* 0x000fdc0003f08000 */
[----:B------:R-:W-:Y:S05]  /*19b0*/  @P0 BRA `(.L_x_30) ;  /* 0x0000000000440947 */ /* 0x000fea0003800000 */
[----:B------:R-:W-:-:S14]  /*19c0*/  DSETP.NAN.AND P0, PT, R24, R24, PT ;  /* 0x000000181800722a */ /* 0x000fdc0003f08000 */
[----:B------:R-:W-:Y:S05]  /*19d0*/  @P0 BRA `(.L_x_31) ;  /* 0x0000000000300947 */ /* 0x000fea0003800000 */
[----:B------:R-:W-:Y:S01]  /*19e0*/  ISETP.NE.AND P0, PT, R46, R39, PT ;  /* 0x000000272e00720c */ /* 0x000fe20003f05270 */
[----:B------:R-:W-:Y:S02]  /*19f0*/  IMAD.MOV.U32 R30, RZ, RZ, 0x0 ;  /* 0x00000000ff1e7424 */ /* 0x000fe400078e00ff */
[----:B------:R-:W-:-:S10]  /*1a00*/  IMAD.MOV.U32 R31, RZ, RZ, -0x80000 ;  /* 0xfff80000ff1f7424 */ /* 0x000fd400078e00ff */
[----:B------:R-:W-:Y:S05]  /*1a10*/  @!P0 BRA `(.L_x_29) ;  /* 0x0000000000348947 */ /* 0x000fea0003800000 */
[----:B------:R-:W-:Y:S02]  /*1a20*/  ISETP.NE.AND P0, PT, R46, 0x7ff00000, PT ;  /* 0x7ff000002e00780c */ /* 0x000fe40003f05270 */
[----:B------:R-:W-:Y:S02]  /*1a30*/  LOP3.LUT R31, R27, 0x80000000, R25, 0x48, !PT ;  /* 0x800000001b1f7812 */ /* 0x000fe400078e4819 */
[----:B------:R-:W-:-:S13]  /*1a40*/  ISETP.EQ.OR P0, PT, R39, RZ, !P0 ;  /* 0x000000ff2700720c */ /* 0x000fda0004702670 */
[----:B------:R-:W-:Y:S01]  /*1a50*/  @P0 LOP3.LUT R0, R31, 0x7ff00000, RZ, 0xfc, !PT ;  /* 0x7ff000001f000812 */ /* 0x000fe200078efcff */
[----:B------:R-:W-:Y:S02]  /*1a60*/  @!P0 IMAD.MOV.U32 R30, RZ, RZ, RZ ;  /* 0x000000ffff1e8224 */ /* 0x000fe400078e00ff */
[----:B------:R-:W-:Y:S02]  /*1a70*/  @P0 IMAD.MOV.U32 R30, RZ, RZ, RZ ;  /* 0x000000ffff1e0224 */ /* 0x000fe400078e00ff */
[----:B------:R-:W-:Y:S01]  /*1a80*/  @P0 IMAD.MOV.U32 R31, RZ, RZ, R0 ;  /* 0x000000ffff1f0224 */ /* 0x000fe200078e0000 */
[----:B------:R-:W-:Y:S06]  /*1a90*/  BRA `(.L_x_29) ;  /* 0x0000000000147947 */ /* 0x000fec0003800000 */
.L_x_31:
[----:B------:R-:W-:Y:S01]  /*1aa0*/  LOP3.LUT R31, R25, 0x80000, RZ, 0xfc, !PT ;  /* 0x00080000191f7812 */ /* 0x000fe200078efcff */
[----:B------:R-:W-:Y:S01]  /*1ab0*/  IMAD.MOV.U32 R30, RZ, RZ, R24 ;  /* 0x000000ffff1e7224 */ /* 0x000fe200078e0018 */
[----:B------:R-:W-:Y:S06]  /*1ac0*/  BRA `(.L_x_29) ;  /* 0x0000000000087947 */ /* 0x000fec0003800000 */
.L_x_30:
[----:B------:R-:W-:Y:S01]  /*1ad0*/  LOP3.LUT R31, R27, 0x80000, RZ, 0xfc, !PT ;  /* 0x000800001b1f7812 */ /* 0x000fe200078efcff */
[----:B------:R-:W-:-:S07]  /*1ae0*/  IMAD.MOV.U32 R30, RZ, RZ, R26 ;  /* 0x000000ffff1e7224 */ /* 0x000fce00078e001a */
.L_x_29:
[----:B------:R-:W-:Y:S05]  /*1af0*/  BSYNC.RECONVERGENT B7 ;  /* 0x0000000000077941 */ /* 0x000fea0003800200 */
.L_x_27:
[----:B------:R-:W-:Y:S02]  /*1b00*/  IMAD.MOV.U32 R41, RZ, RZ, 0x0 ;  /* 0x00000000ff297424 */ /* 0x000fe400078e00ff */
[----:B------:R-:W-:Y:S02]  /*1b10*/  IMAD.MOV.U32 R22, RZ, RZ, R30 ;  /* 0x000000ffff167224 */ /* 0x000fe400078e001e */
[----:B------:R-:W-:Y:S01]  /*1b20*/  IMAD.MOV.U32 R23, RZ, RZ, R31 ;  /* 0x000000ffff177224 */ /* 0x000fe200078e001f */
[----:B------:R-:W-:Y:S06]  /*1b30*/  RET.REL.NODEC R40 `(_Z9ACm_primePfPKfS1_S1_S1_PKifiiii) ;  /* 0xffffffe428307950 */ /* 0x000fec0003c3ffff */
        .weak           $__internal_1_$__cuda_sm20_rcp_rn_f32_slowpath
        .type           $__internal_1_$__cuda_sm20_rcp_rn_f32_slowpath,@function
        .size           $__internal_1_$__cuda_sm20_rcp_rn_f32_slowpath,($_Z9ACm_primePfPKfS1_S1_S1_PKifiiii$__internal_accurate_pow - $__internal_1_$__cuda_sm20_rcp_rn_f32_slowpath)
$__internal_1_$__cuda_sm20_rcp_rn_f32_slowpath:
[----:B------:R-:W-:Y:S01]  /*1b40*/  IMAD.SHL.U32 R0, R10, 0x2, RZ ;  /* 0x000000020a007824 */ /* 0x000fe200078e00ff */
[----:B------:R-:W-:Y:S04]  /*1b50*/  BSSY.RECONVERGENT B5, `(.L_x_32) ;  /* 0x0000030000057945 */ /* 0x000fe80003800200 */
[----:B------:R-:W-:-:S04]  /*1b60*/  SHF.R.U32.HI R16, RZ, 0x18, R0 ;  /* 0x00000018ff107819 */ /* 0x000fc80000011600 */
[----:B------:R-:W-:-:S13]  /*1b70*/  ISETP.NE.U32.AND P0, PT, R16, RZ, PT ;  /* 0x000000ff1000720c */ /* 0x000fda0003f05070 */
[----:B------:R-:W-:Y:S05]  /*1b80*/  @P0 BRA `(.L_x_33) ;  /* 0x0000000000280947 */ /* 0x000fea0003800000 */
[----:B------:R-:W-:-:S05]  /*1b90*/  IMAD.SHL.U32 R0, R10, 0x2, RZ ;  /* 0x000000020a007824 */ /* 0x000fca00078e00ff */
[----:B------:R-:W-:-:S13]  /*1ba0*/  ISETP.NE.AND P0, PT, R0, RZ, PT ;  /* 0x000000ff0000720c */ /* 0x000fda0003f05270 */
[----:B------:R-:W-:Y:S01]  /*1bb0*/  @P0 FFMA R12, R10, 1.84467440737095516160e+19, RZ ;  /* 0x5f8000000a0c0823 */ /* 0x000fe200000000ff */
[----:B------:R-:W-:Y:S08]  /*1bc0*/  @!P0 MUFU.RCP R11, R10 ;  /* 0x0000000a000b8308 */ /* 0x000ff00000001000 */
[----:B------:R-:W0:Y:S02]  /*1bd0*/  @P0 MUFU.RCP R13, R12 ;  /* 0x0000000c000d0308 */ /* 0x000e240000001000 */
[----:B0-----:R-:W-:-:S04]  /*1be0*/  @P0 FFMA R0, R12, R13, -1 ;  /* 0xbf8000000c000423 */ /* 0x001fc8000000000d */
[----:B------:R-:W-:-:S04]  /*1bf0*/  @P0 FADD.FTZ R0, -R0, -RZ ;  /* 0x800000ff00000221 */ /* 0x000fc80000010100 */
[----:B------:R-:W-:-:S04]  /*1c00*/  @P0 FFMA R0, R13, R0, R13 ;  /* 0x000000000d000223 */ /* 0x000fc8000000000d */
[----:B------:R-:W-:Y:S01]  /*1c10*/  @P0 FFMA R11, R0, 1.84467440737095516160e+19, RZ ;  /* 0x5f800000000b0823 */ /* 0x000fe200000000ff */
[----:B------:R-:W-:Y:S06]  /*1c20*/  BRA `(.L_x_34) ;  /* 0x0000000000887947 */ /* 0x000fec0003800000 */
.L_x_33:
[----:B------:R-:W-:-:S05]  /*1c30*/  VIADD R17, R16, 0xffffff03 ;  /* 0xffffff0310117836 */ /* 0x000fca0000000000 */
[----:B------:R-:W-:-:S13]  /*1c40*/  ISETP.GT.U32.AND P0, PT, R17, 0x1, PT ;  /* 0x000000011100780c */ /* 0x000fda0003f04070 */
[----:B------:R-:W-:Y:S05]  /*1c50*/  @P0 BRA `(.L_x_35) ;  /* 0x0000000000780947 */ /* 0x000fea0003800000 */
[----:B------:R-:W-:Y:S01]  /*1c60*/  LOP3.LUT R0, R10, 0x7fffff, RZ, 0xc0, !PT ;  /* 0x007fffff0a007812 */ /* 0x000fe200078ec0ff */
[----:B------:R-:W-:-:S03]  /*1c70*/  IMAD.MOV.U32 R14, RZ, RZ, 0x3 ;  /* 0x00000003ff0e7424 */ /* 0x000fc600078e00ff */
[----:B------:R-:W-:Y:S02]  /*1c80*/  LOP3.LUT R0, R0, 0x3f800000, RZ, 0xfc, !PT ;  /* 0x3f80000000007812 */ /* 0x000fe400078efcff */
[----:B------:R-:W-:Y:S02]  /*1c90*/  SHF.L.U32 R14, R14, R17, RZ ;  /* 0x000000110e0e7219 */ /* 0x000fe400000006ff */
[----:B------:R-:W0:Y:S02]  /*1ca0*/  MUFU.RCP R11, R0 ;  /* 0x00000000000b7308 */ /* 0x000e240000001000 */
[----:B0-----:R-:W-:-:S04]  /*1cb0*/  FFMA R12, R0, R11, -1 ;  /* 0xbf800000000c7423 */ /* 0x001fc8000000000b */
[----:B------:R-:W-:-:S04]  /*1cc0*/  FADD.FTZ R12, -R12, -RZ ;  /* 0x800000ff0c0c7221 */ /* 0x000fc80000010100 */
[CCC-:B------:R-:W-:Y:S01]  /*1cd0*/  FFMA.RM R13, R11.reuse, R12.reuse, R11.reuse ;  /* 0x0000000c0b0d7223 */ /* 0x1c0fe2000000400b */
[----:B------:R-:W-:-:S04]  /*1ce0*/  FFMA.RP R12, R11, R12, R11 ;  /* 0x0000000c0b0c7223 */ /* 0x000fc8000000800b */
[C---:B------:R-:W-:Y:S02]  /*1cf0*/  LOP3.LUT R11, R13.reuse, 0x7fffff, RZ, 0xc0, !PT ;  /* 0x007fffff0d0b7812 */ /* 0x040fe400078ec0ff */
[----:B------:R-:W-:Y:S02]  /*1d00*/  FSETP.NEU.FTZ.AND P0, PT, R13, R12, PT ;  /* 0x0000000c0d00720b */ /* 0x000fe40003f1d000 */
[----:B------:R-:W-:Y:S02]  /*1d10*/  LOP3.LUT R11, R11, 0x800000, RZ, 0xfc, !PT ;  /* 0x008000000b0b7812 */ /* 0x000fe400078efcff */
[----:B------:R-:W-:Y:S02]  /*1d20*/  SEL R12, RZ, 0xffffffff, !P0 ;  /* 0xffffffffff0c7807 */ /* 0x000fe40004000000 */
[----:B------:R-:W-:-:S03]  /*1d30*/  LOP3.LUT R14, R14, R11, RZ, 0xc0, !PT ;  /* 0x0000000b0e0e7212 */ /* 0x000fc600078ec0ff */
[----:B------:R-:W-:Y:S01]  /*1d40*/  IMAD.MOV R12, RZ, RZ, -R12 ;  /* 0x000000ffff0c7224 */ /* 0x000fe200078e0a0c */
[----:B------:R-:W-:-:S04]  /*1d50*/  SHF.R.U32.HI R14, RZ, R17, R14 ;  /* 0x00000011ff0e7219 */ /* 0x000fc8000001160e */
[----:B------:R-:W-:Y:S02]  /*1d60*/  LOP3.LUT P1, RZ, R12, R17, R11, 0xf8, !PT ;  /* 0x000000110cff7212 */ /* 0x000fe4000782f80b */
[C---:B------:R-:W-:Y:S02]  /*1d70*/  LOP3.LUT P0, RZ, R14.reuse, 0x1, RZ, 0xc0, !PT ;  /* 0x000000010eff7812 */ /* 0x040fe4000780c0ff */
[----:B------:R-:W-:-:S04]  /*1d80*/  LOP3.LUT P2, RZ, R14, 0x2, RZ, 0xc0, !PT ;  /* 0x000000020eff7812 */ /* 0x000fc8000784c0ff */
[----:B------:R-:W-:Y:S02]  /*1d90*/  PLOP3.LUT P0, PT, P0, P1, P2, 0xe0, 0x0 ;  /* 0x000000000000781c */ /* 0x000fe40000703c20 */
[----:B------:R-:W-:Y:S02]  /*1da0*/  LOP3.LUT P1, RZ, R10, 0x7fffff, RZ, 0xc0, !PT ;  /* 0x007fffff0aff7812 */ /* 0x000fe4000782c0ff */
[----:B------:R-:W-:-:S05]  /*1db0*/  SEL R0, RZ, 0x1, !P0 ;  /* 0x00000001ff007807 */ /* 0x000fca0004000000 */
[----:B------:R-:W-:-:S05]  /*1dc0*/  IMAD.MOV R0, RZ, RZ, -R0 ;  /* 0x000000ffff007224 */ /* 0x000fca00078e0a00 */
[----:B------:R-:W-:Y:S01]  /*1dd0*/  ISETP.GE.AND P0, PT, R0, RZ, PT ;  /* 0x000000ff0000720c */ /* 0x000fe20003f06270 */
[----:B------:R-:W-:-:S05]  /*1de0*/  VIADD R0, R16, 0xffffff04 ;  /* 0xffffff0410007836 */ /* 0x000fca0000000000 */
[----:B------:R-:W-:-:S07]  /*1df0*/  SHF.R.U32.HI R11, RZ, R0, R11 ;  /* 0x00000000ff0b7219 */ /* 0x000fce000001160b */
[----:B------:R-:W-:-:S04]  /*1e00*/  @!P0 VIADD R11, R11, 0x1 ;  /* 0x000000010b0b8836 */ /* 0x000fc80000000000 */
[----:B------:R-:W-:-:S05]  /*1e10*/  @!P1 IMAD.SHL.U32 R11, R11, 0x2, RZ ;  /* 0x000000020b0b9824 */ /* 0x000fca00078e00ff */
[----:B------:R-:W-:Y:S01]  /*1e20*/  LOP3.LUT R11, R11, 0x80000000, R10, 0xf8, !PT ;  /* 0x800000000b0b7812 */ /* 0x000fe200078ef80a */
[----:B------:R-:W-:Y:S06]  /*1e30*/  BRA `(.L_x_34) ;  /* 0x0000000000047947 */ /* 0x000fec0003800000 */
.L_x_35:
[----:B------:R0:W1:Y:S02]  /*1e40*/  MUFU.RCP R11, R10 ;  /* 0x0000000a000b7308 */ /* 0x0000640000001000 */
.L_x_34:
[----:B------:R-:W-:Y:S05]  /*1e50*/  BSYNC.RECONVERGENT B5 ;  /* 0x0000000000057941 */ /* 0x000fea0003800200 */
.L_x_32:
[----:B-1----:R-:W-:Y:S02]  /*1e60*/  IMAD.MOV.U32 R0, RZ, RZ, R11 ;  /* 0x000000ffff007224 */ /* 0x002fe400078e000b */
[----:B0-----:R-:W-:Y:S02]  /*1e70*/  IMAD.MOV.U32 R10, RZ, RZ, R15 ;  /* 0x000000ffff0a7224 */ /* 0x001fe400078e000f */
[----:B------:R-:W-:-:S04]  /*1e80*/  IMAD.MOV.U32 R11, RZ, RZ, 0x0 ;  /* 0x00000000ff0b7424 */ /* 0x000fc800078e00ff */
[----:B------:R-:W-:Y:S05]  /*1e90*/  RET.REL.NODEC R10 `(_Z9ACm_primePfPKfS1_S1_S1_PKifiiii) ;  /* 0xffffffe00a587950 */ /* 0x000fea0003c3ffff */
        .type           $_Z9ACm_primePfPKfS1_S1_S1_PKifiiii$__internal_accurate_pow,@function
        .size           $_Z9ACm_primePfPKfS1_S1_S1_PKifiiii$__internal_accurate_pow,(.L_x_83 - $_Z9ACm_primePfPKfS1_S1_S1_PKifiiii$__internal_accurate_pow)
$_Z9ACm_primePfPKfS1_S1_S1_PKifiiii$__internal_accurate_pow:
[----:B------:R-:W-:Y:S01]  /*1ea0*/  ISETP.GT.U32.AND P6, PT, R33, 0xfffff, PT ;  /* 0x000fffff2100780c */ /* 0x000fe20003fc4070 */
[----:B------:R-:W-:Y:S01]  /*1eb0*/  IMAD.MOV.U32 R24, RZ, RZ, R28 ;  /* 0x000000ffff187224 */ /* 0x000fe200078e001c */
[--C-:B------:R-:W-:Y:S01]  /*1ec0*/  SHF.R.U32.HI R46, RZ, 0x14, R33.reuse ;  /* 0x00000014ff2e7819 */ /* 0x100fe20000011621 */
[--C-:B------:R-:W-:Y:S01]  /*1ed0*/  IMAD.MOV.U32 R25, RZ, RZ, R33.reuse ;  /* 0x000000ffff197224 */ /* 0x100fe200078e0021 */
[----:B------:R-:W-:Y:S01]  /*1ee0*/  UMOV UR10, 0x7d2cafe2 ;  /* 0x7d2cafe2000a7882 */ /* 0x000fe20000000000 */
[----:B------:R-:W-:Y:S01]  /*1ef0*/  IMAD.MOV.U32 R26, RZ, RZ, R33 ;  /* 0x000000ffff1a7224 */ /* 0x000fe200078e0021 */
[----:B------:R-:W-:Y:S01]  /*1f00*/  UMOV UR11, 0x3eb0f5ff ;  /* 0x3eb0f5ff000b7882 */ /* 0x000fe20000000000 */
[----:B------:R-:W-:Y:S01]  /*1f10*/  IMAD.MOV.U32 R27, RZ, RZ, 0x3ed0f5d2 ;  /* 0x3ed0f5d2ff1b7424 */ /* 0x000fe200078e00ff */
[----:B------:R-:W-:Y:S01]  /*1f20*/  UMOV UR12, 0x3b39803f ;  /* 0x3b39803f000c7882 */ /* 0x000fe20000000000 */
[----:B------:R-:W-:-:S04]  /*1f30*/  UMOV UR13, 0x3c7abc9e ;  /* 0x3c7abc9e000d7882 */ /* 0x000fc80000000000 */
[----:B------:R-:W-:-:S10]  /*1f40*/  @!P6 DMUL R24, R24, 1.80143985094819840000e+16 ;  /* 0x435000001818e828 */ /* 0x000fd40000000000 */
[----:B------:R-:W-:Y:S01]  /*1f50*/  @!P6 IMAD.MOV.U32 R26, RZ, RZ, R25 ;  /* 0x000000ffff1ae224 */ /* 0x000fe200078e0019 */
[----:B------:R-:W-:Y:S01]  /*1f60*/  @!P6 LEA.HI R46, R25, 0xffffffca, RZ, 0xc ;  /* 0xffffffca192ee811 */ /* 0x000fe200078f60ff */
[----:B------:R-:W-:Y:S02]  /*1f70*/  @!P6 IMAD.MOV.U32 R28, RZ, RZ, R24 ;  /* 0x000000ffff1ce224 */ /* 0x000fe400078e0018 */
[----:B------:R-:W-:Y:S01]  /*1f80*/  IMAD.MOV.U32 R24, RZ, RZ, RZ ;  /* 0x000000ffff187224 */ /* 0x000fe200078e00ff */
[----:B------:R-:W-:-:S04]  /*1f90*/  LOP3.LUT R26, R26, 0x800fffff, RZ, 0xc0, !PT ;  /* 0x800fffff1a1a7812 */ /* 0x000fc800078ec0ff */
[----:B------:R-:W-:Y:S01]  /*1fa0*/  LOP3.LUT R29, R26, 0x3ff00000, RZ, 0xfc, !PT ;  /* 0x3ff000001a1d7812 */ /* 0x000fe200078efcff */
[----:B------:R-:W-:-:S03]  /*1fb0*/  IMAD.MOV.U32 R26, RZ, RZ, 0x41ad3b5a ;  /* 0x41ad3b5aff1a7424 */ /* 0x000fc600078e00ff */
[----:B------:R-:W-:-:S13]  /*1fc0*/  ISETP.GE.U32.AND P6, PT, R29, 0x3ff6a09f, PT ;  /* 0x3ff6a09f1d00780c */ /* 0x000fda0003fc6070 */
[----:B------:R-:W-:-:S04]  /*1fd0*/  @P6 VIADD R25, R29, 0xfff00000 ;  /* 0xfff000001d196836 */ /* 0x000fc80000000000 */
[----:B------:R-:W-:-:S06]  /*1fe0*/  @P6 IMAD.MOV.U32 R29, RZ, RZ, R25 ;  /* 0x000000ffff1d6224 */ /* 0x000fcc00078e0019 */
[C---:B------:R-:W-:Y:S02]  /*1ff0*/  DADD R30, R28.reuse, 1 ;  /* 0x3ff000001c1e7429 */ /* 0x040fe40000000000 */
[----:B------:R-:W-:-:S04]  /*2000*/  DADD R28, R28, -1 ;  /* 0xbff000001c1c7429 */ /* 0x000fc80000000000 */
[----:B------:R-:W0:Y:S02]  /*2010*/  MUFU.RCP64H R25, R31 ;  /* 0x0000001f00197308 */ /* 0x000e240000001800 */
[----:B0-----:R-:W-:-:S08]  /*2020*/  DFMA R38, -R30, R24, 1 ;  /* 0x3ff000001e26742b */ /* 0x001fd00000000118 */
[----:B------:R-:W-:-:S08]  /*2030*/  DFMA R38, R38, R38, R38 ;  /* 0x000000262626722b */ /* 0x000fd00000000026 */
[----:B------:R-:W-:-:S08]  /*2040*/  DFMA R38, R24, R38, R24 ;  /* 0x000000261826722b */ /* 0x000fd00000000018 */
[----:B------:R-:W-:-:S08]  /*2050*/  DMUL R24, R28, R38 ;  /* 0x000000261c187228 */ /* 0x000fd00000000000 */
[----:B------:R-:W-:-:S08]  /*2060*/  DFMA R24, R28, R38, R24 ;  /* 0x000000261c18722b */ /* 0x000fd00000000018 */
[----:B------:R-:W-:Y:S02]  /*2070*/  DMUL R36, R24, R24 ;  /* 0x0000001818247228 */ /* 0x000fe40000000000 */
[----:B------:R-:W-:-:S06]  /*2080*/  DADD R30, R28, -R24 ;  /* 0x000000001c1e7229 */ /* 0x000fcc0000000818 */
[----:B------:R-:W-:Y:S01]  /*2090*/  DFMA R26, R36, UR10, R26 ;  /* 0x0000000a241a7c2b */ /* 0x000fe2000800001a */
[----:B------:R-:W-:Y:S01]  /*20a0*/  UMOV UR10, 0x75488a3f ;  /* 0x75488a3f000a7882 */ /* 0x000fe20000000000 */
[----:B------:R-:W-:Y:S01]  /*20b0*/  UMOV UR11, 0x3ef3b20a ;  /* 0x3ef3b20a000b7882 */ /* 0x000fe20000000000 */
[----:B------:R-:W-:-:S05]  /*20c0*/  DADD R30, R30, R30 ;  /* 0x000000001e1e7229 */ /* 0x000fca000000001e */
[----:B------:R-:W-:Y:S01]  /*20d0*/  DFMA R34, R36, R26, UR10 ;  /* 0x0000000a24227e2b */ /* 0x000fe2000800001a */
[----:B------:R-:W-:Y:S01]  /*20e0*/  UMOV UR10, 0xe4faecd5 ;  /* 0xe4faecd5000a7882 */ /* 0x000fe20000000000 */
[----:B------:R-:W-:Y:S01]  /*20f0*/  UMOV UR11, 0x3f1745cd ;  /* 0x3f1745cd000b7882 */ /* 0x000fe20000000000 */
[-C--:B------:R-:W-:Y:S02]  /*2100*/  DFMA R30, R28, -R24.reuse, R30 ;  /* 0x800000181c1e722b */ /* 0x080fe4000000001e */
[----:B------:R-:W-:-:S03]  /*2110*/  DMUL R28, R24, R24 ;  /* 0x00000018181c7228 */ /* 0x000fc60000000000 */
[----:B------:R-:W-:Y:S01]  /*2120*/  DFMA R34, R36, R34, UR10 ;  /* 0x0000000a24227e2b */ /* 0x000fe20008000022 */
[----:B------:R-:W-:Y:S01]  /*2130*/  UMOV UR10, 0x258a578b ;  /* 0x258a578b000a7882 */ /* 0x000fe20000000000 */
[----:B------:R-:W-:Y:S01]  /*2140*/  UMOV UR11, 0x3f3c71c7 ;  /* 0x3f3c71c7000b7882 */ /* 0x000fe20000000000 */
[----:B------:R-:W-:-:S05]  /*2150*/  DMUL R30, R38, R30 ;  /* 0x0000001e261e7228 */ /* 0x000fca0000000000 */
[----:B------:R-:W-:Y:S01]  /*2160*/  DFMA R34, R36, R34, UR10 ;  /* 0x0000000a24227e2b */ /* 0x000fe20008000022 */
[----:B------:R-:W-:Y:S01]  /*2170*/  UMOV UR10, 0x9242b910 ;  /* 0x9242b910000a7882 */ /* 0x000fe20000000000 */
[----:B------:R-:W-:-:S03]  /*2180*/  UMOV UR11, 0x3f624924 ;  /* 0x3f624924000b7882 */ /* 0x000fc60000000000 */
[----:B------:R-:W-:Y:S02]  /*2190*/  VIADD R41, R31, 0x100000 ;  /* 0x001000001f297836 */ /* 0x000fe40000000000 */
[----:B------:R-:W-:Y:S01]  /*21a0*/  IMAD.MOV.U32 R40, RZ, RZ, R30 ;  /* 0x000000ffff287224 */ /* 0x000fe200078e001e */
[----:B------:R-:W-:Y:S01]  /*21b0*/  DFMA R34, R36, R34, UR10 ;  /* 0x0000000a24227e2b */ /* 0x000fe20008000022 */
[----:B------:R-:W-:Y:S01]  /*21c0*/  UMOV UR10, 0x99999dfb ;  /* 0x99999dfb000a7882 */ /* 0x000fe20000000000 */
[----:B------:R-:W-:-:S06]  /*21d0*/  UMOV UR11, 0x3f899999 ;  /* 0x3f899999000b7882 */ /* 0x000fcc0000000000 */
[----:B------:R-:W-:Y:S01]  /*21e0*/  DFMA R34, R36, R34, UR10 ;  /* 0x0000000a24227e2b */ /* 0x000fe20008000022 */
[----:B------:R-:W-:Y:S01]  /*21f0*/  UMOV UR10, 0x55555555 ;  /* 0x55555555000a7882 */ /* 0x000fe20000000000 */
[----:B------:R-:W-:-:S06]  /*2200*/  UMOV UR11, 0x3fb55555 ;  /* 0x3fb55555000b7882 */ /* 0x000fcc0000000000 */
[----:B------:R-:W-:-:S08]  /*2210*/  DFMA R26, R36, R34, UR10 ;  /* 0x0000000a241a7e2b */ /* 0x000fd00008000022 */
[----:B------:R-:W-:Y:S01]  /*2220*/  DADD R32, -R26, UR10 ;  /* 0x0000000a1a207e29 */ /* 0x000fe20008000100 */
[----:B------:R-:W-:Y:S01]  /*2230*/  UMOV UR10, 0xb9e7b0 ;  /* 0x00b9e7b0000a7882 */ /* 0x000fe20000000000 */
[----:B------:R-:W-:-:S06]  /*2240*/  UMOV UR11, 0x3c46a4cb ;  /* 0x3c46a4cb000b7882 */ /* 0x000fcc0000000000 */
[----:B------:R-:W-:Y:S02]  /*2250*/  DFMA R36, R36, R34, R32 ;  /* 0x000000222424722b */ /* 0x000fe40000000020 */
[C---:B------:R-:W-:Y:S02]  /*2260*/  DMUL R32, R24.reuse, R28 ;  /* 0x0000001c18207228 */ /* 0x040fe40000000000 */
[----:B------:R-:W-:-:S04]  /*2270*/  DFMA R34, R24, R24, -R28 ;  /* 0x000000181822722b */ /* 0x000fc8000000081c */
[----:B------:R-:W-:Y:S01]  /*2280*/  DADD R36, R36, -UR10 ;  /* 0x8000000a24247e29 */ /* 0x000fe20008000000 */
[----:B------:R-:W-:Y:S01]  /*2290*/  UMOV UR10, 0x80000000 ;  /* 0x80000000000a7882 */ /* 0x000fe20000000000 */
[C---:B------:R-:W-:Y:S01]  /*22a0*/  DFMA R38, R24.reuse, R28, -R32 ;  /* 0x0000001c1826722b */ /* 0x040fe20000000820 */
[----:B------:R-:W-:Y:S01]  /*22b0*/  UMOV UR11, 0x43300000 ;  /* 0x43300000000b7882 */ /* 0x000fe20000000000 */
[----:B------:R-:W-:-:S06]  /*22c0*/  DFMA R34, R24, R40, R34 ;  /* 0x000000281822722b */ /* 0x000fcc0000000022 */
[----:B------:R-:W-:Y:S02]  /*22d0*/  DFMA R38, R30, R28, R38 ;  /* 0x0000001c1e26722b */ /* 0x000fe40000000026 */
[----:B------:R-:W-:-:S06]  /*22e0*/  DADD R28, R26, R36 ;  /* 0x000000001a1c7229 */ /* 0x000fcc0000000024 */
[----:B------:R-:W-:Y:S02]  /*22f0*/  DFMA R38, R24, R34, R38 ;  /* 0x000000221826722b */ /* 0x000fe40000000026 */
[----:B------:R-:W-:Y:S02]  /*2300*/  DMUL R34, R28, R32 ;  /* 0x000000201c227228 */ /* 0x000fe40000000000 */
[----:B------:R-:W-:-:S06]  /*2310*/  DADD R40, R26, -R28 ;  /* 0x000000001a287229 */ /* 0x000fcc000000081c */
[----:B------:R-:W-:Y:S02]  /*2320*/  DFMA R26, R28, R32, -R34 ;  /* 0x000000201c1a722b */ /* 0x000fe40000000822 */
[----:B------:R-:W-:-:S06]  /*2330*/  DADD R40, R36, R40 ;  /* 0x0000000024287229 */ /* 0x000fcc0000000028 */
[----:B------:R-:W-:-:S08]  /*2340*/  DFMA R26, R28, R38, R26 ;  /* 0x000000261c1a722b */ /* 0x000fd0000000001a */
[----:B------:R-:W-:-:S08]  /*2350*/  DFMA R32, R40, R32, R26 ;  /* 0x000000202820722b */ /* 0x000fd0000000001a */
[----:B------:R-:W-:-:S08]  /*2360*/  DADD R28, R34, R32 ;  /* 0x00000000221c7229 */ /* 0x000fd00000000020 */
[--C-:B------:R-:W-:Y:S02]  /*2370*/  DADD R26, R24, R28.reuse ;  /* 0x00000000181a7229 */ /* 0x100fe4000000001c */
[----:B------:R-:W-:-:S06]  /*2380*/  DADD R34, R34, -R28 ;  /* 0x0000000022227229 */ /* 0x000fcc000000081c */
[----:B------:R-:W-:Y:S02]  /*2390*/  DADD R24, R24, -R26 ;  /* 0x0000000018187229 */ /* 0x000fe4000000081a */
[----:B------:R-:W-:-:S06]  /*23a0*/  DADD R34, R32, R34 ;  /* 0x0000000020227229 */ /* 0x000fcc0000000022 */
[----:B------:R-:W-:Y:S01]  /*23b0*/  DADD R24, R28, R24 ;  /* 0x000000001c187229 */ /* 0x000fe20000000018 */
[C---:B------:R-:W-:Y:S02]  /*23c0*/  VIADD R28, R46.reuse, 0xfffffc01 ;  /* 0xfffffc012e1c7836 */ /* 0x040fe40000000000 */
[----:B------:R-:W-:Y:S02]  /*23d0*/  @P6 VIADD R28, R46, 0xfffffc02 ;  /* 0xfffffc022e1c6836 */ /* 0x000fe40000000000 */
[----:B------:R-:W-:-:S03]  /*23e0*/  IMAD.MOV.U32 R29, RZ, RZ, 0x43300000 ;  /* 0x43300000ff1d7424 */ /* 0x000fc600078e00ff */
[----:B------:R-:W-:Y:S01]  /*23f0*/  DADD R24, R34, R24 ;  /* 0x0000000022187229 */ /* 0x000fe20000000018 */
[----:B------:R-:W-:-:S06]  /*2400*/  LOP3.LUT R28, R28, 0x80000000, RZ, 0x3c, !PT ;  /* 0x800000001c1c7812 */ /* 0x000fcc00078e3cff */
[----:B------:R-:W-:Y:S01]  /*2410*/  DADD R28, R28, -UR10 ;  /* 0x8000000a1c1c7e29 */ /* 0x000fe20008000000 */
[----:B------:R-:W-:Y:S01]  /*2420*/  UMOV UR10, 0xfefa39ef ;  /* 0xfefa39ef000a7882 */ /* 0x000fe20000000000 */
[----:B------:R-:W-:Y:S01]  /*2430*/  DADD R32, R30, R24 ;  /* 0x000000001e207229 */ /* 0x000fe20000000018 */
[----:B------:R-:W-:-:S07]  /*2440*/  UMOV UR11, 0x3fe62e42 ;  /* 0x3fe62e42000b7882 */ /* 0x000fce0000000000 */
[----:B------:R-:W-:-:S08]  /*2450*/  DADD R30, R26, R32 ;  /* 0x000000001a1e7229 */ /* 0x000fd00000000020 */
[--C-:B------:R-:W-:Y:S02]  /*2460*/  DFMA R24, R28, UR10, R30.reuse ;  /* 0x0000000a1c187c2b */ /* 0x100fe4000800001e */
[----:B------:R-:W-:-:S06]  /*2470*/  DADD R34, R26, -R30 ;  /* 0x000000001a227229 */ /* 0x000fcc000000081e */
[----:B------:R-:W-:Y:S02]  /*2480*/  DFMA R26, R28, -UR10, R24 ;  /* 0x8000000a1c1a7c2b */ /* 0x000fe40008000018 */
[----:B------:R-:W-:Y:S01]  /*2490*/  DADD R34, R32, R34 ;  /* 0x0000000020227229 */ /* 0x000fe20000000022 */
[----:B------:R-:W-:Y:S02]  /*24a0*/  IMAD.MOV.U32 R33, RZ, RZ, R45 ;  /* 0x000000ffff217224 */ /* 0x000fe400078e002d */
[----:B------:R-:W-:-:S03]  /*24b0*/  IMAD.MOV.U32 R32, RZ, RZ, R10 ;  /* 0x000000ffff207224 */ /* 0x000fc600078e000a */
[----:B------:R-:W-:Y:S01]  /*24c0*/  DADD R26, -R30, R26 ;  /* 0x000000001e1a7229 */ /* 0x000fe2000000011a */
[----:B------:R-:W-:-:S07]  /*24d0*/  LOP3.LUT R31, R33, 0xff0fffff, RZ, 0xc0, !PT ;  /* 0xff0fffff211f7812 */ /* 0x000fce00078ec0ff */
[----:B------:R-:W-:-:S08]  /*24e0*/  DADD R26, R34, -R26 ;  /* 0x00000000221a7229 */ /* 0x000fd0000000081a */
[----:B------:R-:W-:Y:S01]  /*24f0*/  DFMA R28, R28, UR12, R26 ;  /* 0x0000000c1c1c7c2b */ /* 0x000fe2000800001a */
[----:B------:R-:W-:-:S05]  /*2500*/  IMAD.SHL.U32 R26, R33, 0x2, RZ ;  /* 0x00000002211a7824 */ /* 0x000fca00078e00ff */
[----:B------:R-:W-:Y:S02]  /*2510*/  ISETP.GT.U32.AND P6, PT, R26, -0x2000001, PT ;  /* 0xfdffffff1a00780c */ /* 0x000fe40003fc4070 */
[----:B------:R-:W-:Y:S02]  /*2520*/  DADD R26, R24, R28 ;  /* 0x00000000181a7229 */ /* 0x000fe4000000001c */
[----:B------:R-:W-:-:S06]  /*2530*/  SEL R33, R31, R33, P6 ;  /* 0x000000211f217207 */ /* 0x000fcc0003000000 */
[----:B------:R-:W-:Y:S02]  /*2540*/  DADD R24, R24, -R26 ;  /* 0x0000000018187229 */ /* 0x000fe4000000081a */
[----:B------:R-:W-:-:S06]  /*2550*/  DMUL R34, R26, R32 ;  /* 0x000000201a227228 */ /* 0x000fcc0000000000 */
[----:B------:R-:W-:Y:S02]  /*2560*/  DADD R24, R28, R24 ;  /* 0x000000001c187229 */ /* 0x000fe40000000018 */
[----:B------:R-:W-:-:S08]  /*2570*/  DFMA R26, R26, R32, -R34 ;  /* 0x000000201a1a722b */ /* 0x000fd00000000822 */
[----:B------:R-:W-:Y:S01]  /*2580*/  DFMA R32, R24, R32, R26 ;  /* 0x000000201820722b */ /* 0x000fe2000000001a */
[----:B------:R-:W-:Y:S02]  /*2590*/  IMAD.MOV.U32 R24, RZ, RZ, 0x652b82fe ;  /* 0x652b82feff187424 */ /* 0x000fe400078e00ff */
[----:B------:R-:W-:-:S05]  /*25a0*/  IMAD.MOV.U32 R25, RZ, RZ, 0x3ff71547 ;  /* 0x3ff71547ff197424 */ /* 0x000fca00078e00ff */
[----:B------:R-:W-:-:S08]  /*25b0*/  DADD R26, R34, R32 ;  /* 0x00000000221a7229 */ /* 0x000fd00000000020 */
[----:B------:R-:W-:Y:S02]  /*25c0*/  DFMA R24, R26, R24, 6.75539944105574400000e+15 ;  /* 0x433800001a18742b */ /* 0x000fe40000000018 */
[----:B------:R-:W-:Y:S01]  /*25d0*/  FSETP.GEU.AND P6, PT, |R27|, 4.1917929649353027344, PT ;  /* 0x4086232b1b00780b */ /* 0x000fe20003fce200 */
[----:B------:R-:W-:-:S05]  /*25e0*/  DADD R34, R34, -R26 ;  /* 0x0000000022227229 */ /* 0x000fca000000081a */
[----:B------:R-:W-:-:S03]  /*25f0*/  DADD R28, R24, -6.75539944105574400000e+15 ;  /* 0xc3380000181c7429 */ /* 0x000fc60000000000 */
[----:B------:R-:W-:-:S05]  /*2600*/  DADD R32, R32, R34 ;  /* 0x0000000020207229 */ /* 0x000fca0000000022 */
[----:B------:R-:W-:Y:S01]  /*2610*/  DFMA R30, R28, -UR10, R26 ;  /* 0x8000000a1c1e7c2b */ /* 0x000fe2000800001a */
[----:B------:R-:W-:Y:S01]  /*2620*/  UMOV UR10, 0x3b39803f ;  /* 0x3b39803f000a7882 */ /* 0x000fe20000000000 */
[----:B------:R-:W-:-:S06]  /*2630*/  UMOV UR11, 0x3c7abc9e ;  /* 0x3c7abc9e000b7882 */ /* 0x000fcc0000000000 */
[----:B------:R-:W-:Y:S01]  /*2640*/  DFMA R30, R28, -UR10, R30 ;  /* 0x8000000a1c1e7c2b */ /* 0x000fe2000800001e */
[----:B------:R-:W-:Y:S01]  /*2650*/  UMOV UR10, 0x69ce2bdf ;  /* 0x69ce2bdf000a7882 */ /* 0x000fe20000000000 */
[----:B------:R-:W-:Y:S01]  /*2660*/  IMAD.MOV.U32 R28, RZ, RZ, -0x35dec16 ;  /* 0xfca213eaff1c7424 */ /* 0x000fe200078e00ff */
[----:B------:R-:W-:Y:S01]  /*2670*/  UMOV UR11, 0x3e5ade15 ;  /* 0x3e5ade15000b7882 */ /* 0x000fe20000000000 */
[----:B------:R-:W-:-:S06]  /*2680*/  IMAD.MOV.U32 R29, RZ, RZ, 0x3e928af3 ;  /* 0x3e928af3ff1d7424 */ /* 0x000fcc00078e00ff */
[----:B------:R-:W-:Y:S01]  /*2690*/  DFMA R28, R30, UR10, R28 ;  /* 0x0000000a1e1c7c2b */ /* 0x000fe2000800001c */
[----:B------:R-:W-:Y:S01]  /*26a0*/  UMOV UR10, 0x62401315 ;  /* 0x62401315000a7882 */ /* 0x000fe20000000000 */
[----:B------:R-:W-:-:S06]  /*26b0*/  UMOV UR11, 0x3ec71dee ;  /* 0x3ec71dee000b7882 */ /* 0x000fcc0000000000 */
[----:B------:R-:W-:Y:S01]  /*26c0*/  DFMA R28, R30, R28, UR10 ;  /* 0x0000000a1e1c7e2b */ /* 0x000fe2000800001c */
        /* <DEDUP_REMOVED lines=20> */
[----:B------:R-:W-:-:S08]  /*2810*/  DFMA R28, R30, R28, UR10 ;  /* 0x0000000a1e1c7e2b */ /* 0x000fd0000800001c */
[----:B------:R-:W-:-:S08]  /*2820*/  DFMA R28, R30, R28, 1 ;  /* 0x3ff000001e1c742b */ /* 0x000fd0000000001c */
[----:B------:R-:W-:-:S10]  /*2830*/  DFMA R28, R30, R28, 1 ;  /* 0x3ff000001e1c742b */ /* 0x000fd4000000001c */
[----:B------:R-:W-:Y:S02]  /*2840*/  IMAD R31, R24, 0x100000, R29 ;  /* 0x00100000181f7824 */ /* 0x000fe400078e021d */
[----:B------:R-:W-:Y:S01]  /*2850*/  IMAD.MOV.U32 R30, RZ, RZ, R28 ;  /* 0x000000ffff1e7224 */ /* 0x000fe200078e001c */
[----:B------:R-:W-:Y:S06]  /*2860*/  @!P6 BRA `(.L_x_36) ;  /* 0x000000000030e947 */ /* 0x000fec0003800000 */
[C---:B------:R-:W-:Y:S02]  /*2870*/  DADD R30, R26.reuse, +INF ;  /* 0x7ff000001a1e7429 */ /* 0x040fe40000000000 */
[----:B------:R-:W-:-:S08]  /*2880*/  DSETP.GEU.AND P6, PT, R26, RZ, PT ;  /* 0x000000ff1a00722a */ /* 0x000fd00003fce000 */
[----:B------:R-:W-:Y:S02]  /*2890*/  FSEL R30, R30, RZ, P6 ;  /* 0x000000ff1e1e7208 */ /* 0x000fe40003000000 */
[----:B------:R-:W-:Y:S02]  /*28a0*/  FSEL R31, R31, RZ, P6 ;  /* 0x000000ff1f1f7208 */ /* 0x000fe40003000000 */
[----:B------:R-:W-:-:S13]  /*28b0*/  FSETP.GEU.AND P6, PT, |R27|, 4.2275390625, PT ;  /* 0x408748001b00780b */ /* 0x000fda0003fce200 */
[----:B------:R-:W-:-:S04]  /*28c0*/  @!P6 LEA.HI R25, R24, R24, RZ, 0x1 ;  /* 0x000000181819e211 */ /* 0x000fc800078f08ff */
[----:B------:R-:W-:-:S05]  /*28d0*/  @!P6 SHF.R.S32.HI R25, RZ, 0x1, R25 ;  /* 0x00000001ff19e819 */ /* 0x000fca0000011419 */
[----:B------:R-:W-:Y:S02]  /*28e0*/  @!P6 IMAD.IADD R24, R24, 0x1, -R25 ;  /* 0x000000011818e824 */ /* 0x000fe400078e0a19 */
[----:B------:R-:W-:-:S03]  /*28f0*/  @!P6 IMAD R29, R25, 0x100000, R29 ;  /* 0x00100000191de824 */ /* 0x000fc600078e021d */
[----:B------:R-:W-:Y:S01]  /*2900*/  @!P6 LEA R25, R24, 0x3ff00000, 0x14 ;  /* 0x3ff000001819e811 */ /* 0x000fe200078ea0ff */
[----:B------:R-:W-:-:S06]  /*2910*/  @!P6 IMAD.MOV.U32 R24, RZ, RZ, RZ ;  /* 0x000000ffff18e224 */ /* 0x000fcc00078e00ff */
[----:B------:R-:W-:-:S11]  /*2920*/  @!P6 DMUL R30, R28, R24 ;  /* 0x000000181c1ee228 */ /* 0x000fd60000000000 */
.L_x_36:
[----:B------:R-:W-:Y:S01]  /*2930*/  DFMA R32, R32, R30, R30 ;  /* 0x0000001e2020722b */ /* 0x000fe2000000001e */
[----:B------:R-:W-:Y:S01]  /*2940*/  IMAD.MOV.U32 R24, RZ, RZ, R0 ;  /* 0x000000ffff187224 */ /* 0x000fe200078e0000 */
[----:B------:R-:W-:Y:S01]  /*2950*/  DSETP.NEU.AND P6, PT, |R30|, +INF , PT ;  /* 0x7ff000001e00742a */ /* 0x000fe20003fcd200 */
[----:B------:R-:W-:-:S07]  /*2960*/  IMAD.MOV.U32 R25, RZ, RZ, 0x0 ;  /* 0x00000000ff197424 */ /* 0x000fce00078e00ff */
[----:B------:R-:W-:Y:S02]  /*2970*/  FSEL R30, R30, R32, !P6 ;  /* 0x000000201e1e7208 */ /* 0x000fe40007000000 */
[----:B------:R-:W-:Y:S01]  /*2980*/  FSEL R31, R31, R33, !P6 ;  /* 0x000000211f1f7208 */ /* 0x000fe20007000000 */
[----:B------:R-:W-:Y:S06]  /*2990*/  RET.REL.NODEC R24 `(_Z9ACm_primePfPKfS1_S1_S1_PKifiiii) ;  /* 0xffffffd418987950 */ /* 0x000fec0003c3ffff */
.L_x_37:
[----:B------:R-:W-:-:S00]  /*29a0*/  BRA `(.L_x_37) ;  /* 0xfffffffc00fc7947 */ /* 0x000fc0000383ffff */
[----:B------:R-:W-:-:S00]  /*29b0*/  NOP ;  /* 0x0000000000007918 */ /* 0x000fc00000000000 */
        /* <DEDUP_REMOVED lines=12> */
.L_x_83:


//--------------------- .text._Z3ACmPfPKfS1_S1_S1_PKifiiii --------------------------
	.section	.text._Z3ACmPfPKfS1_S1_S1_PKifiiii,"ax",@progbits
	.align	128
        .global         _Z3ACmPfPKfS1_S1_S1_PKifiiii
        .type           _Z3ACmPfPKfS1_S1_S1_PKifiiii,@function
        .size           _Z3ACmPfPKfS1_S1_S1_PKifiiii,(.L_x_88 - _Z3ACmPfPKfS1_S1_S1_PKifiiii)
        .other          _Z3ACmPfPKfS1_S1_S1_PKifiiii,@"STO_CUDA_ENTRY STV_DEFAULT"
_Z3ACmPfPKfS1_S1_S1_PKifiiii:
.text._Z3ACmPfPKfS1_S1_S1_PKifiiii:
        /* <DEDUP_REMOVED lines=17> */
[----:B------:R-:W2:Y:S04]  /*0110*/  LDCU UR6, c[0x0][0x3b0] ;  /* 0x00007600ff0677ac */ /* 0x000ea80008000800 */
[----:B0-----:R-:W-:-:S06]  /*0120*/  IMAD.WIDE R36, R4, 0x4, R36 ;  /* 0x0000000404247825 */ /* 0x001fcc00078e0224 */
[----:B-1----:R0:W5:Y:S01]  /*0130*/  LDG.E R36, desc[UR4][R36.64] ;  /* 0x0000000424247981 */ /* 0x002162000c1e1900 */
[----:B--2---:R-:W1:Y:S01]  /*0140*/  F2F.F64.F32 R14, UR6 ;  /* 0x00000006000e7d10 */ /* 0x004e620008201800 */
[----:B------:R-:W-:Y:S01]  /*0150*/  UMOV UR6, 0x54442d18 ;  /* 0x54442d1800067882 */ /* 0x000fe20000000000 */
[----:B------:R-:W-:Y:S01]  /*0160*/  UMOV UR7, 0x401921fb ;  /* 0x401921fb00077882 */ /* 0x000fe20000000000 */
[----:B------:R-:W-:Y:S01]  /*0170*/  IMAD.MOV.U32 R6, RZ, RZ, 0x0 ;  /* 0x00000000ff067424 */ /* 0x000fe200078e00ff */
[----:B------:R-:W2:Y:S01]  /*0180*/  S2R R0, SR_TID.Y ;  /* 0x0000000000007919 */ /* 0x000ea20000002200 */
[----:B------:R-:W-:Y:S01]  /*0190*/  IMAD.MOV.U32 R7, RZ, RZ, 0x3fd80000 ;  /* 0x3fd80000ff077424 */ /* 0x000fe200078e00ff */
[----:B-1----:R-:W-:Y:S01]  /*01a0*/  DMUL R8, R14, UR6 ;  /* 0x000000060e087c28 */ /* 0x002fe20008000000 */
[----:B------:R-:W2:Y:S05]  /*01b0*/  S2UR UR6, SR_CTAID.Y ;  /* 0x00000000000679c3 */ /* 0x000eaa0000002600 */
[----:B------:R-:W1:Y:S04]  /*01c0*/  MUFU.RSQ64H R11, R9 ;  /* 0x00000009000b7308 */ /* 0x000e680000001c00 */
[----:B------:R-:W-:-:S05]  /*01d0*/  VIADD R10, R9, 0xfcb00000 ;  /* 0xfcb00000090a7836 */ /* 0x000fca0000000000 */
[----:B------:R-:W-:Y:S01]  /*01e0*/  ISETP.GE.U32.AND P0, PT, R10, 0x7ca00000, PT ;  /* 0x7ca000000a00780c */ /* 0x000fe20003f06070 */
[----:B-1----:R-:W-:-:S08]  /*01f0*/  DMUL R2, R10, R10 ;  /* 0x0000000a0a027228 */ /* 0x002fd00000000000 */
[----:B------:R-:W-:-:S08]  /*0200*/  DFMA R2, R8, -R2, 1 ;  /* 0x3ff000000802742b */ /* 0x000fd00000000802 */
[----:B------:R-:W-:Y:S02]  /*0210*/  DFMA R6, R2, R6, 0.5 ;  /* 0x3fe000000206742b */ /* 0x000fe40000000006 */
[----:B------:R-:W-:-:S08]  /*0220*/  DMUL R2, R10, R2 ;  /* 0x000000020a027228 */ /* 0x000fd00000000000 */
[----:B------:R-:W-:Y:S02]  /*0230*/  DFMA R12, R6, R2, R10 ;  /* 0x00000002060c722b */ /* 0x000fe4000000000a */
[----:B------:R-:W2:Y:S01]  /*0240*/  LDC R3, c[0x0][0x364] ;  /* 0x0000d900ff037b82 */ /* 0x000ea20000000800 */
[----:B------:R-:W-:-:S05]  /*0250*/  IMAD.MOV.U32 R2, RZ, RZ, R5 ;  /* 0x000000ffff027224 */ /* 0x000fca00078e0005 */
[----:B------:R-:W-:Y:S02]  /*0260*/  DMUL R16, R8, R12 ;  /* 0x0000000c08107228 */ /* 0x000fe40000000000 */
[----:B------:R-:W-:Y:S02]  /*0270*/  VIADD R21, R13, 0xfff00000 ;  /* 0xfff000000d157836 */ /* 0x000fe40000000000 */
[----:B------:R-:W-:-:S04]  /*0280*/  IMAD.MOV.U32 R20, RZ, RZ, R12 ;  /* 0x000000ffff147224 */ /* 0x000fc800078e000c */
[----:B------:R-:W-:-:S08]  /*0290*/  DFMA R18, R16, -R16, R8 ;  /* 0x800000101012722b */ /* 0x000fd00000000008 */
[----:B------:R-:W-:Y:S01]  /*02a0*/  DFMA R6, R18, R20, R16 ;  /* 0x000000141206722b */ /* 0x000fe20000000010 */
[----:B--2---:R-:W-:Y:S01]  /*02b0*/  IMAD R0, R3, UR6, R0 ;  /* 0x0000000603007c24 */ /* 0x004fe2000f8e0200 */
[----:B0-----:R-:W-:Y:S09]  /*02c0*/  @!P0 BRA `(.L_x_38) ;  /* 0x0000000000108947 */ /* 0x001ff20003800000 */
[----:B------:R-:W-:-:S07]  /*02d0*/  MOV R6, 0x2f0 ;  /* 0x000002f000067802 */ /* 0x000fce0000000f00 */
[----:B-----5:R-:W-:Y:S05]  /*02e0*/  CALL.REL.NOINC `($__internal_4_$__cuda_sm20_dsqrt_rn_f64_mediumpath_v1) ;  /* 0x00000018002c7944 */ /* 0x020fea0003c00000 */
[----:B------:R-:W-:Y:S02]  /*02f0*/  IMAD.MOV.U32 R6, RZ, RZ, R10 ;  /* 0x000000ffff067224 */ /* 0x000fe400078e000a */
[----:B------:R-:W-:-:S07]  /*0300*/  IMAD.MOV.U32 R7, RZ, RZ, R11 ;  /* 0x000000ffff077224 */ /* 0x000fce00078e000b */
.L_x_38:
[----:B------:R-:W0:Y:S01]  /*0310*/  MUFU.RCP64H R9, R7 ;  /* 0x0000000700097308 */ /* 0x000e220000001800 */
[----:B------:R-:W-:-:S05]  /*0320*/  VIADD R8, R7, 0x300402 ;  /* 0x0030040207087836 */ /* 0x000fca0000000000 */
[----:B------:R-:W-:Y:S01]  /*0330*/  FSETP.GEU.AND P0, PT, |R8|, 5.8789094863358348022e-39, PT ;  /* 0x004004020800780b */ /* 0x000fe20003f0e200 */
[----:B0-----:R-:W-:-:S08]  /*0340*/  DFMA R10, R8, -R6, 1 ;  /* 0x3ff00000080a742b */ /* 0x001fd00000000806 */
[----:B------:R-:W-:-:S08]  /*0350*/  DFMA R10, R10, R10, R10 ;  /* 0x0000000a0a0a722b */ /* 0x000fd0000000000a */
[----:B------:R-:W-:-:S08]  /*0360*/  DFMA R10, R8, R10, R8 ;  /* 0x0000000a080a722b */ /* 0x000fd00000000008 */
[----:B------:R-:W-:-:S08]  /*0370*/  DFMA R12, R10, -R6, 1 ;  /* 0x3ff000000a0c742b */ /* 0x000fd00000000806 */
[----:B------:R-:W-:Y:S01]  /*0380*/  DFMA R12, R10, R12, R10 ;  /* 0x0000000c0a0c722b */ /* 0x000fe2000000000a */
[----:B------:R-:W-:Y:S10]  /*0390*/  @P0 BRA `(.L_x_39) ;  /* 0x0000000000180947 */ /* 0x000ff40003800000 */
[----:B------:R-:W-:Y:S01]  /*03a0*/  LOP3.LUT R3, R7, 0x7fffffff, RZ, 0xc0, !PT ;  /* 0x7fffffff07037812 */ /* 0x000fe200078ec0ff */
[----:B------:R-:W-:Y:S01]  /*03b0*/  IMAD.MOV.U32 R16, RZ, RZ, R6 ;  /* 0x000000ffff107224 */ /* 0x000fe200078e0006 */
[----:B------:R-:W-:Y:S01]  /*03c0*/  MOV R6, 0x400 ;  /* 0x0000040000067802 */ /* 0x000fe20000000f00 */
[----:B------:R-:W-:Y:S02]  /*03d0*/  IMAD.MOV.U32 R17, RZ, RZ, R7 ;  /* 0x000000ffff117224 */ /* 0x000fe400078e0007 */
[----:B------:R-:W-:-:S07]  /*03e0*/  VIADD R3, R3, 0xfff00000 ;  /* 0xfff0000003037836 */ /* 0x000fce0000000000 */
[----:B-----5:R-:W-:Y:S05]  /*03f0*/  CALL.REL.NOINC `($__internal_2_$__cuda_sm20_dblrcp_rn_slowpath_v3) ;  /* 0x0000000c00d87944 */ /* 0x020fea0003c00000 */
.L_x_39:
[----:B------:R-:W0:Y:S01]  /*0400*/  LDCU UR6, c[0x0][0x3bc] ;  /* 0x00007780ff0677ac */ /* 0x000e220008000800 */
[----:B------:R-:W-:-:S10]  /*0410*/  DADD R6, R14, 2 ;  /* 0x400000000e067429 */ /* 0x000fd40000000000 */
[----:B------:R-:W-:Y:S02]  /*0420*/  LOP3.LUT R3, R7, 0x7ff00000, RZ, 0xc0, !PT ;  /* 0x7ff0000007037812 */ /* 0x000fe400078ec0ff */
[----:B0-----:R-:W-:-:S04]  /*0430*/  ISETP.GE.AND P0, PT, R0, UR6, PT ;  /* 0x0000000600007c0c */ /* 0x001fc8000bf06270 */
[----:B------:R-:W-:-:S09]  /*0440*/  SEL R5, R0, 0xffffffff, !P0 ;  /* 0xffffffff00057807 */ /* 0x000fd20004000000 */
.L_x_63:
[----:B------:R-:W-:Y:S01]  /*0450*/  ISETP.GE.AND P0, PT, R5, RZ, PT ;  /* 0x000000ff0500720c */ /* 0x000fe20003f06270 */
[----:B------:R-:W-:-:S12]  /*0460*/  BSSY.RECONVERGENT B4, `(.L_x_40) ;  /* 0x00000e8000047945 */ /* 0x000fd80003800200 */
[----:B------:R-:W-:Y:S05]  /*0470*/  @!P0 BRA `(.L_x_41) ;  /* 0x0000000c00988947 */ /* 0x000fea0003800000 */
[----:B------:R-:W-:Y:S01]  /*0480*/  BSSY.RECONVERGENT B3, `(.L_x_42) ;  /* 0x00000e4000037945 */ /* 0x000fe20003800200 */
.L_x_62:
[----:B------:R-:W-:Y:S01]  /*0490*/  ISETP.GE.AND P0, PT, R4, RZ, PT ;  /* 0x000000ff0400720c */ /* 0x000fe20003f06270 */
[----:B------:R-:W-:-:S12]  /*04a0*/  BSSY.RECONVERGENT B2, `(.L_x_43) ;  /* 0x00000da000027945 */ /* 0x000fd80003800200 */
[----:B------:R-:W-:Y:S05]  /*04b0*/  @!P0 BRA `(.L_x_44) ;  /* 0x0000000c00608947 */ /* 0x000fea0003800000 */
[----:B------:R-:W0:Y:S01]  /*04c0*/  LDCU.64 UR8, c[0x0][0x3b8] ;  /* 0x00007700ff0877ac */ /* 0x000e220008000a00 */
[----:B------:R-:W-:Y:S01]  /*04d0*/  BSSY.RECONVERGENT B1, `(.L_x_45) ;  /* 0x00000d5000017945 */ /* 0x000fe20003800200 */
[----:B0-----:R-:W-:Y:S02]  /*04e0*/  UIMAD UR6, UR9, UR8, URZ ;  /* 0x00000008090672a4 */ /* 0x001fe4000f8e02ff */
[----:B------:R-:W-:-:S04]  /*04f0*/  IMAD R7, R2, UR9, R5 ;  /* 0x0000000902077c24 */ /* 0x000fc8000f8e0205 */
[----:B------:R-:W-:-:S04]  /*0500*/  IMAD R6, R2, UR6, RZ ;  /* 0x0000000602067c24 */ /* 0x000fc8000f8e02ff */
[----:B------:R-:W-:-:S07]  /*0510*/  IMAD R6, R5, UR8, R6 ;  /* 0x0000000805067c24 */ /* 0x000fce000f8e0206 */
.L_x_61:
        /* <DEDUP_REMOVED lines=10> */
[----:B------:R-:W-:Y:S01]  /*05c0*/  DADD R40, -RZ, |R14| ;  /* 0x00000000ff287229 */ /* 0x000fe2000000050e */
[----:B------:R-:W-:Y:S01]  /*05d0*/  BSSY.RECONVERGENT B5, `(.L_x_48) ;  /* 0x000000b000057945 */ /* 0x000fe20003800200 */
[----:B------:R-:W-:Y:S01]  /*05e0*/  DSETP.NEU.AND P0, PT, |R14|, +INF , PT ;  /* 0x7ff000000e00742a */ /* 0x000fe20003f0d200 */
[----:B------:R-:W-:Y:S01]  /*05f0*/  ISETP.NE.AND P4, PT, R3, 0x7ff00000, PT ;  /* 0x7ff000000300780c */ /* 0x000fe20003f85270 */
[----:B------:R-:W-:Y:S02]  /*0600*/  IMAD.MOV.U32 R10, RZ, RZ, RZ ;  /* 0x000000ffff0a7224 */ /* 0x000fe400078e00ff */
[----:B------:R-:W-:-:S04]  /*0610*/  IMAD.MOV.U32 R11, RZ, RZ, 0x40000000 ;  /* 0x40000000ff0b7424 */ /* 0x000fc800078e00ff */
[----:B------:R-:W-:Y:S01]  /*0620*/  IMAD.MOV.U32 R28, RZ, RZ, R40 ;  /* 0x000000ffff1c7224 */ /* 0x000fe200078e0028 */
[C---:B0-----:R-:W-:Y:S02]  /*0630*/  FSETP.NEU.AND P1, PT, R0.reuse, 1, PT ;  /* 0x3f8000000000780b */ /* 0x041fe40003f2d000 */
[C---:B------:R-:W-:Y:S02]  /*0640*/  FSETP.NAN.AND P2, PT, R0.reuse, R0, PT ;  /* 0x000000000000720b */ /* 0x040fe40003f48000 */
[----:B------:R-:W-:Y:S02]  /*0650*/  FSETP.NEU.AND P3, PT, R0, RZ, PT ;  /* 0x000000ff0000720b */ /* 0x000fe40003f6d000 */
[----:B------:R-:W-:-:S11]  /*0660*/  MOV R0, 0x680 ;  /* 0x0000068000007802 */ /* 0x000fd60000000f00 */
[----:B------:R-:W-:Y:S05]  /*0670*/  CALL.REL.NOINC `($_Z3ACmPfPKfS1_S1_S1_PKifiiii$__internal_accurate_pow) ;  /* 0x0000001800b87944 */ /* 0x000fea0003c00000 */
[----:B------:R-:W-:Y:S05]  /*0680*/  BSYNC.RECONVERGENT B5 ;  /* 0x0000000000057941 */ /* 0x000fea0003800200 */
.L_x_48:
[----:B------:R-:W0:Y:S01]  /*0690*/  LDCU.128 UR8, c[0x0][0x3b0] ;  /* 0x00007600ff0877ac */ /* 0x000e220008000c00 */
[----:B------:R-:W-:Y:S01]  /*06a0*/  FSEL R28, R28, RZ, P3 ;  /* 0x000000ff1c1c7208 */ /* 0x000fe20001800000 */
[----:B------:R-:W-:Y:S01]  /*06b0*/  BSSY.RECONVERGENT B5, `(.L_x_49) ;  /* 0x0000098000057945 */ /* 0x000fe20003800200 */
[----:B------:R-:W-:Y:S01]  /*06c0*/  FSEL R29, R26, RZ, P3 ;  /* 0x000000ff1a1d7208 */ /* 0x000fe20001800000 */
[----:B------:R-:W-:Y:S01]  /*06d0*/  IMAD.IADD R36, R39, 0x1, -R36 ;  /* 0x0000000127247824 */ /* 0x000fe200078e0a24 */
[----:B------:R-:W-:Y:S02]  /*06e0*/  FSEL R17, R28, RZ, P0 ;  /* 0x000000ff1c117208 */ /* 0x000fe40000000000 */
[----:B------:R-:W-:Y:S01]  /*06f0*/  FSEL R19, R29, +QNAN , P0 ;  /* 0x7ff000001d137808 */ /* 0x000fe20000000000 */
[----:B0-----:R-:W0:Y:S01]  /*0700*/  F2F.F64.F32 R14, UR8 ;  /* 0x00000008000e7d10 */ /* 0x001e220008201800 */
[----:B------:R-:W-:Y:S01]  /*0710*/  IMAD R38, R2, UR11, R5 ;  /* 0x0000000b02267c24 */ /* 0x000fe2000f8e0205 */
[----:B------:R-:W-:-:S03]  /*0720*/  IADD3 R37, PT, PT, R39, -UR10, -R16 ;  /* 0x8000000a27257c10 */ /* 0x000fc6000fffe810 */
[----:B------:R-:W-:Y:S01]  /*0730*/  IMAD R38, R38, UR10, R39 ;  /* 0x0000000a26267c24 */ /* 0x000fe2000f8e0227 */
[----:B0-----:R-:W-:-:S10]  /*0740*/  DADD R8, R14, 2 ;  /* 0x400000000e087429 */ /* 0x001fd40000000000 */
[----:B------:R-:W-:Y:S02]  /*0750*/  @!P4 FSEL R28, R8, R17, P2 ;  /* 0x00000011081cc208 */ /* 0x000fe40001000000 */
[----:B------:R-:W-:-:S03]  /*0760*/  @!P4 FSEL R29, R9, R19, P2 ;  /* 0x00000013091dc208 */ /* 0x000fc60001000000 */
[----:B------:R-:W-:Y:S02]  /*0770*/  IMAD.MOV.U32 R8, RZ, RZ, R28 ;  /* 0x000000ffff087224 */ /* 0x000fe400078e001c */
[----:B------:R-:W-:-:S06]  /*0780*/  IMAD.MOV.U32 R9, RZ, RZ, R29 ;  /* 0x000000ffff097224 */ /* 0x000fcc00078e001d */
[----:B------:R-:W-:Y:S01]  /*0790*/  DADD R20, R8, R8 ;  /* 0x0000000008147229 */ /* 0x000fe20000000008 */
[----:B------:R-:W-:Y:S01]  /*07a0*/  IADD3 R9, PT, PT, R18, 0x1, -R39 ;  /* 0x0000000112097810 */ /* 0x000fe20007ffe827 */
[----:B------:R-:W-:Y:S01]  /*07b0*/  IMAD R39, R39, UR9, R4 ;  /* 0x0000000927277c24 */ /* 0x000fe2000f8e0204 */
[----:B------:R-:W-:-:S07]  /*07c0*/  MOV R8, RZ ;  /* 0x000000ff00087202 */ /* 0x000fce0000000f00 */
[----:B------:R-:W-:Y:S02]  /*07d0*/  FSEL R16, R20, RZ, P1 ;  /* 0x000000ff14107208 */ /* 0x000fe40000800000 */
[----:B------:R-:W-:-:S07]  /*07e0*/  FSEL R17, R21, 2, P1 ;  /* 0x4000000015117808 */ /* 0x000fce0000800000 */
.L_x_57:
        /* <DEDUP_REMOVED lines=17> */
[----:B------:R-:W-:Y:S01]  /*0900*/  MOV R0, 0x970 ;  /* 0x0000097000007802 */ /* 0x000fe20000000f00 */
[----:B----4-:R-:W-:-:S04]  /*0910*/  FMUL R19, R24, R23 ;  /* 0x0000001718137220 */ /* 0x010fc80000400000 */
[----:B--2---:R-:W-:-:S04]  /*0920*/  FFMA R40, R26, R21, -R19 ;  /* 0x000000151a287223 */ /* 0x004fc80000000813 */
[----:B------:R-:W0:Y:S02]  /*0930*/  F2F.F64.F32 R18, R40 ;  /* 0x0000002800127310 */ /* 0x000e240000201800 */
[----:B0-----:R-:W-:-:S10]  /*0940*/  DADD R28, -RZ, |R18| ;  /* 0x00000000ff1c7229 */ /* 0x001fd40000000512 */
[----:B------:R-:W-:-:S07]  /*0950*/  IMAD.MOV.U32 R41, RZ, RZ, R29 ;  /* 0x000000ffff297224 */ /* 0x000fce00078e001d */
[----:B------:R-:W-:Y:S05]  /*0960*/  CALL.REL.NOINC `($_Z3ACmPfPKfS1_S1_S1_PKifiiii$__internal_accurate_pow) ;  /* 0x0000001400fc7944 */ /* 0x000fea0003c00000 */
[----:B------:R-:W-:Y:S05]  /*0970*/  BSYNC.RECONVERGENT B6 ;  /* 0x0000000000067941 */ /* 0x000fea0003800200 */
.L_x_50:
[----:B------:R-:W0:Y:S01]  /*0980*/  MUFU.RCP64H R21, R17 ;  /* 0x0000001100157308 */ /* 0x000e220000001800 */
[----:B------:R-:W-:Y:S01]  /*0990*/  DADD R24, R18, 2 ;  /* 0x4000000012187429 */ /* 0x000fe20000000000 */
[----:B------:R-:W-:Y:S01]  /*09a0*/  IMAD.MOV.U32 R20, RZ, RZ, 0x1 ;  /* 0x00000001ff147424 */ /* 0x000fe200078e00ff */
[----:B------:R-:W-:Y:S01]  /*09b0*/  FSETP.NEU.AND P0, PT, R40, RZ, PT ;  /* 0x000000ff2800720b */ /* 0x000fe20003f0d000 */
[----:B------:R-:W-:Y:S07]  /*09c0*/  BSSY.RECONVERGENT B6, `(.L_x_51) ;  /* 0x0000010000067945 */ /* 0x000fee0003800200 */
[----:B------:R-:W-:-:S02]  /*09d0*/  LOP3.LUT R24, R25, 0x7ff00000, RZ, 0xc0, !PT ;  /* 0x7ff0000019187812 */ /* 0x000fc400078ec0ff */
[----:B------:R-:W-:Y:S02]  /*09e0*/  FSEL R25, R26, RZ, P0 ;  /* 0x000000ff1a197208 */ /* 0x000fe40000000000 */
[----:B------:R-:W-:Y:S01]  /*09f0*/  ISETP.NE.AND P1, PT, R24, 0x7ff00000, PT ;  /* 0x7ff000001800780c */ /* 0x000fe20003f25270 */
[----:B0-----:R-:W-:Y:S01]  /*0a00*/  DFMA R22, -R16, R20, 1 ;  /* 0x3ff000001016742b */ /* 0x001fe20000000114 */
[----:B------:R-:W-:-:S07]  /*0a10*/  FSEL R24, R28, RZ, P0 ;  /* 0x000000ff1c187208 */ /* 0x000fce0000000000 */
        /* <DEDUP_REMOVED lines=10> */
.L_x_52:
[----:B------:R-:W-:Y:S05]  /*0ac0*/  BSYNC.RECONVERGENT B6 ;  /* 0x0000000000067941 */ /* 0x000fea0003800200 */
.L_x_51:
        /* <DEDUP_REMOVED lines=14> */
[----:B------:R-:W-:-:S07]  /*0bb0*/  MOV R30, 0xbd0 ;  /* 0x00000bd0001e7802 */ /* 0x000fce0000000f00 */
[----:B------:R-:W-:Y:S05]  /*0bc0*/  CALL.REL.NOINC `($__internal_3_$__cuda_sm20_div_rn_f64_full) ;  /* 0x0000000800847944 */ /* 0x000fea0003c00000 */
.L_x_54:
[----:B------:R-:W-:Y:S05]  /*0bd0*/  BSYNC.RECONVERGENT B6 ;  /* 0x0000000000067941 */ /* 0x000fea0003800200 */
.L_x_53:
[----:B------:R-:W-:Y:S01]  /*0be0*/  IMAD.MOV.U32 R18, RZ, RZ, 0x652b82fe ;  /* 0x652b82feff127424 */ /* 0x000fe200078e00ff */
[----:B------:R-:W-:Y:S01]  /*0bf0*/  UMOV UR6, 0xfefa39ef ;  /* 0xfefa39ef00067882 */ /* 0x000fe20000000000 */
[----:B------:R-:W-:Y:S01]  /*0c00*/  IMAD.MOV.U32 R19, RZ, RZ, 0x3ff71547 ;  /* 0x3ff71547ff137424 */ /* 0x000fe200078e00ff */
[----:B------:R-:W-:Y:S01]  /*0c10*/  UMOV UR7, 0x3fe62e42 ;  /* 0x3fe62e4200077882 */ /* 0x000fe20000000000 */
[----:B------:R-:W-:Y:S01]  /*0c20*/  FSETP.GEU.AND P0, PT, |R21|, 4.1917929649353027344, PT ;  /* 0x4086232b1500780b */ /* 0x000fe20003f0e200 */
[----:B------:R-:W-:Y:S03]  /*0c30*/  BSSY.RECONVERGENT B6, `(.L_x_55) ;  /* 0x0000035000067945 */ /* 0x000fe60003800200 */
[----:B------:R-:W-:-:S08]  /*0c40*/  DFMA R18, R20, R18, 6.75539944105574400000e+15 ;  /* 0x433800001412742b */ /* 0x000fd00000000012 */
[----:B------:R-:W-:-:S08]  /*0c50*/  DADD R22, R18, -6.75539944105574400000e+15 ;  /* 0xc338000012167429 */ /* 0x000fd00000000000 */
        /* <DEDUP_REMOVED lines=50> */
.L_x_56:
[----:B------:R-:W-:Y:S05]  /*0f80*/  BSYNC.RECONVERGENT B6 ;  /* 0x0000000000067941 */ /* 0x000fea0003800200 */
.L_x_55:
        /* <DEDUP_REMOVED lines=8> */
[----:B-1----:R-:W-:-:S07]  /*1010*/  FADD R8, R23, R8 ;  /* 0x0000000817087221 */ /* 0x002fce0000000000 */
[----:B------:R-:W-:Y:S05]  /*1020*/  @P0 BRA `(.L_x_57) ;  /* 0xfffffff400f00947 */ /* 0x000fea000383ffff */
[----:B------:R-:W-:Y:S05]  /*1030*/  BSYNC.RECONVERGENT B5 ;  /* 0x0000000000057941 */ /* 0x000fea0003800200 */
.L_x_49:
[----:B------:R-:W-:-:S07]  /*1040*/  I2FP.F32.U32 R9, R9 ;  /* 0x0000000900097245 */ /* 0x000fce0000201000 */
.L_x_47:
[----:B------:R-:W-:Y:S05]  /*1050*/  BSYNC.RECONVERGENT B0 ;  /* 0x0000000000007941 */ /* 0x000fea0003800200 */
.L_x_46:
[----:B------:R-:W-:Y:S01]  /*1060*/  IADD3 R0, PT, PT, R9, 0x1800000, RZ ;  /* 0x0180000009007810 */ /* 0x000fe20007ffe0ff */
[----:B------:R-:W-:Y:S03]  /*1070*/  BSSY.RECONVERGENT B0, `(.L_x_58) ;  /* 0x000000b000007945 */ /* 0x000fe60003800200 */
[----:B------:R-:W-:-:S04]  /*1080*/  LOP3.LUT R0, R0, 0x7f800000, RZ, 0xc0, !PT ;  /* 0x7f80000000007812 */ /* 0x000fc800078ec0ff */
[----:B------:R-:W-:-:S13]  /*1090*/  ISETP.GT.U32.AND P0, PT, R0, 0x1ffffff, PT ;  /* 0x01ffffff0000780c */ /* 0x000fda0003f04070 */
[----:B------:R-:W-:Y:S05]  /*10a0*/  @P0 BRA `(.L_x_59) ;  /* 0x00000000000c0947 */ /* 0x000fea0003800000 */
[----:B------:R-:W-:-:S07]  /*10b0*/  MOV R18, 0x10d0 ;  /* 0x000010d000127802 */ /* 0x000fce0000000f00 */
[----:B------:R-:W-:Y:S05]  /*10c0*/  CALL.REL.NOINC `($__internal_5_$__cuda_sm20_rcp_rn_f32_slowpath) ;  /* 0x0000000c004c7944 */ /* 0x000fea0003c00000 */
[----:B------:R-:W-:Y:S05]  /*10d0*/  BRA `(.L_x_60) ;  /* 0x0000000000107947 */ /* 0x000fea0003800000 */
.L_x_59:
[----:B------:R-:W0:Y:S02]  /*10e0*/  MUFU.RCP R0, R9 ;  /* 0x0000000900007308 */ /* 0x000e240000001000 */
[----:B0-----:R-:W-:-:S04]  /*10f0*/  FFMA R10, R0, R9, -1 ;  /* 0xbf800000000a7423 */ /* 0x001fc80000000009 */
[----:B------:R-:W-:-:S04]  /*1100*/  FADD.FTZ R17, -R10, -RZ ;  /* 0x800000ff0a117221 */ /* 0x000fc80000010100 */
[----:B------:R-:W-:-:S07]  /*1110*/  FFMA R17, R0, R17, R0 ;  /* 0x0000001100117223 */ /* 0x000fce0000000000 */
.L_x_60:
[----:B------:R-:W-:Y:S05]  /*1120*/  BSYNC.RECONVERGENT B0 ;  /* 0x0000000000007941 */ /* 0x000fea0003800200 */
.L_x_58:
[----:B------:R-:W0:Y:S01]  /*1130*/  LDCU UR7, c[0x0][0x3b4] ;  /* 0x00007680ff0777ac */ /* 0x000e220008000800 */
[----:B------:R-:W1:Y:S01]  /*1140*/  LDC.64 R10, c[0x0][0x380] ;  /* 0x0000e000ff0a7b82 */ /* 0x000e620000000a00 */
[----:B------:R-:W-:Y:S01]  /*1150*/  FMUL R17, R17, R8 ;  /* 0x0000000811117220 */ /* 0x000fe20000400000 */
[----:B------:R-:W2:Y:S06]  /*1160*/  LDCU UR6, c[0x0][0x370] ;  /* 0x00006e00ff0677ac */ /* 0x000eac0008000800 */
[----:B------:R-:W3:Y:S01]  /*1170*/  LDC.64 R36, c[0x0][0x3a8] ;  /* 0x0000ea00ff247b82 */ /* 0x000ee20000000a00 */
[----:B0-----:R-:W-:-:S02]  /*1180*/  IMAD R9, R7, UR7, R4 ;  /* 0x0000000707097c24 */ /* 0x001fc4000f8e0204 */
[----:B--2---:R-:W-:Y:S02]  /*1190*/  VIADD R4, R4, UR6 ;  /* 0x0000000604047c36 */ /* 0x004fe40008000000 */
[----:B-1----:R-:W-:-:S03]  /*11a0*/  IMAD.WIDE R8, R9, 0x4, R10 ;  /* 0x0000000409087825 */ /* 0x002fc600078e020a */
[C---:B------:R-:W-:Y:S02]  /*11b0*/  ISETP.GE.AND P0, PT, R4.reuse, UR7, PT ;  /* 0x0000000704007c0c */ /* 0x040fe4000bf06270 */
[----:B------:R0:W-:Y:S02]  /*11c0*/  STG.E desc[UR4][R8.64], R17 ;  /* 0x0000001108007986 */ /* 0x0001e4000c101904 */
[----:B------:R-:W-:-:S05]  /*11d0*/  SEL R19, R4, 0xffffffff, !P0 ;  /* 0xffffffff04137807 */ /* 0x000fca0004000000 */
[----:B---3--:R-:W-:-:S06]  /*11e0*/  IMAD.WIDE R36, R19, 0x4, R36 ;  /* 0x0000000413247825 */ /* 0x008fcc00078e0224 */
[----:B------:R0:W5:Y:S01]  /*11f0*/  LDG.E R36, desc[UR4][R36.64] ;  /* 0x0000000424247981 */ /* 0x000162000c1e1900 */
[----:B------:R-:W-:-:S13]  /*1200*/  ISETP.GT.AND P0, PT, R19, -0x1, PT ;  /* 0xffffffff1300780c */ /* 0x000fda0003f04270 */
[----:B0-----:R-:W-:Y:S05]  /*1210*/  @P0 BRA `(.L_x_61) ;  /* 0xfffffff000c00947 */ /* 0x001fea000383ffff */
[----:B------:R-:W-:Y:S05]  /*1220*/  BSYNC.RECONVERGENT B1 ;  /* 0x0000000000017941 */ /* 0x000fea0003800200 */
.L_x_45:
[----:B------:R-:W-:-:S07]  /*1230*/  IMAD.MOV.U32 R4, RZ, RZ, R19 ;  /* 0x000000ffff047224 */ /* 0x000fce00078e0013 */
.L_x_44:
[----:B------:R-:W-:Y:S05]  /*1240*/  BSYNC.RECONVERGENT B2 ;  /* 0x0000000000027941 */ /* 0x000fea0003800200 */
.L_x_43:
        /* <DEDUP_REMOVED lines=8> */
.L_x_42:
[----:B------:R-:W-:-:S07]  /*12d0*/  IMAD.MOV.U32 R5, RZ, RZ, R0 ;  /* 0x000000ffff057224 */ /* 0x000fce00078e0000 */
.L_x_41:
[----:B------:R-:W-:Y:S05]  /*12e0*/  BSYNC.RECONVERGENT B4 ;  /* 0x0000000000047941 */ /* 0x000fea0003800200 */
.L_x_40:
[----:B------:R-:W0:Y:S01]  /*12f0*/  LDCU UR6, c[0x0][0x378] ;  /* 0x00006f00ff0677ac */ /* 0x000e220008000800 */
[----:B------:R-:W1:Y:S01]  /*1300*/  LDCU UR7, c[0x0][0x3c0] ;  /* 0x00007800ff0777ac */ /* 0x000e620008000800 */
[----:B0-----:R-:W-:-:S05]  /*1310*/  VIADD R2, R2, UR6 ;  /* 0x0000000602027c36 */ /* 0x001fca0008000000 */
[C---:B------:R-:W-:Y:S02]  /*1320*/  ISETP.GT.AND P0, PT, R2.reuse, -0x1, PT ;  /* 0xffffffff0200780c */ /* 0x040fe40003f04270 */
[----:B-1----:R-:W-:-:S13]  /*1330*/  ISETP.LT.AND P1, PT, R2, UR7, PT ;  /* 0x0000000702007c0c */ /* 0x002fda000bf21270 */
[----:B------:R-:W-:Y:S05]  /*1340*/  @P0 BRA P1, `(.L_x_63) ;  /* 0xfffffff000400947 */ /* 0x000fea000083ffff */
[----:B------:R-:W-:Y:S05]  /*1350*/  EXIT ;  /* 0x000000000000794d */ /* 0x000fea0003800000 */
        .weak           $__internal_2_$__cuda_sm20_dblrcp_rn_slowpath_v3
        .type           $__internal_2_$__cuda_sm20_dblrcp_rn_slowpath_v3,@function
        .size           $__internal_2_$__cuda_sm20_dblrcp_rn_slowpath_v3,($__internal_3_$__cuda_sm20_div_rn_f64_full - $__internal_2_$__cuda_sm20_dblrcp_rn_slowpath_v3)
$__internal_2_$__cuda_sm20_dblrcp_rn_slowpath_v3:
[----:B------:R-:W-:-:S14]  /*1360*/  DSETP.GTU.AND P0, PT, |R16|, +INF , PT ;  /* 0x7ff000001000742a */ /* 0x000fdc0003f0c200 */
[----:B------:R-:W-:Y:S05]  /*1370*/  @P0 BRA `(.L_x_64) ;  /* 0x0000000000800947 */ /* 0x000fea0003800000 */
[----:B------:R-:W-:-:S05]  /*1380*/  LOP3.LUT R7, R17, 0x7fffffff, RZ, 0xc0, !PT ;  /* 0x7fffffff11077812 */ /* 0x000fca00078ec0ff */
[----:B------:R-:W-:-:S05]  /*1390*/  VIADD R5, R7, 0xffffffff ;  /* 0xffffffff07057836 */ /* 0x000fca0000000000 */
[----:B------:R-:W-:-:S13]  /*13a0*/  ISETP.GE.U32.AND P0, PT, R5, 0x7fefffff, PT ;  /* 0x7fefffff0500780c */ /* 0x000fda0003f06070 */
[----:B------:R-:W-:Y:S01]  /*13b0*/  @P0 LOP3.LUT R9, R17, 0x7ff00000, RZ, 0x3c, !PT ;  /* 0x7ff0000011090812 */ /* 0x000fe200078e3cff */
[----:B------:R-:W-:Y:S01]  /*13c0*/  @P0 IMAD.MOV.U32 R8, RZ, RZ, RZ ;  /* 0x000000ffff080224 */ /* 0x000fe200078e00ff */
[----:B------:R-:W-:Y:S06]  /*13d0*/  @P0 BRA `(.L_x_65) ;  /* 0x0000000000700947 */ /* 0x000fec0003800000 */
[----:B------:R-:W-:-:S13]  /*13e0*/  ISETP.GE.U32.AND P0, PT, R7, 0x1000001, PT ;  /* 0x010000010700780c */ /* 0x000fda0003f06070 */
[----:B------:R-:W-:Y:S05]  /*13f0*/  @!P0 BRA `(.L_x_66) ;  /* 0x0000000000388947 */ /* 0x000fea0003800000 */
[----:B------:R-:W-:Y:S02]  /*1400*/  VIADD R9, R17, 0xc0200000 ;  /* 0xc020000011097836 */ /* 0x000fe40000000000 */
[----:B------:R-:W-:Y:S02]  /*1410*/  IMAD.MOV.U32 R8, RZ, RZ, R16 ;  /* 0x000000ffff087224 */ /* 0x000fe400078e0010 */
[----:B------:R-:W0:Y:S01]  /*1420*/  MUFU.RCP64H R11, R9 ;  /* 0x00000009000b7308 */ /* 0x000e220000001800 */
[----:B------:R-:W-:-:S06]  /*1430*/  IMAD.MOV.U32 R10, RZ, RZ, R3 ;  /* 0x000000ffff0a7224 */ /* 0x000fcc00078e0003 */
[----:B0-----:R-:W-:-:S08]  /*1440*/  DFMA R12, -R8, R10, 1 ;  /* 0x3ff00000080c742b */ /* 0x001fd0000000010a */
[----:B------:R-:W-:-:S08]  /*1450*/  DFMA R12, R12, R12, R12 ;  /* 0x0000000c0c0c722b */ /* 0x000fd0000000000c */
[----:B------:R-:W-:-:S08]  /*1460*/  DFMA R12, R10, R12, R10 ;  /* 0x0000000c0a0c722b */ /* 0x000fd0000000000a */
[----:B------:R-:W-:-:S08]  /*1470*/  DFMA R10, -R8, R12, 1 ;  /* 0x3ff00000080a742b */ /* 0x000fd0000000010c */
[----:B------:R-:W-:-:S08]  /*1480*/  DFMA R10, R12, R10, R12 ;  /* 0x0000000a0c0a722b */ /* 0x000fd0000000000c */
[----:B------:R-:W-:-:S08]  /*1490*/  DMUL R10, R10, 2.2250738585072013831e-308 ;  /* 0x001000000a0a7828 */ /* 0x000fd00000000000 */
[----:B------:R-:W-:-:S08]  /*14a0*/  DFMA R12, -R16, R10, 1 ;  /* 0x3ff00000100c742b */ /* 0x000fd0000000010a */
[----:B------:R-:W-:-:S08]  /*14b0*/  DFMA R12, R12, R12, R12 ;  /* 0x0000000c0c0c722b */ /* 0x000fd0000000000c */
[----:B------:R-:W-:Y:S01]  /*14c0*/  DFMA R8, R10, R12, R10 ;  /* 0x0000000c0a08722b */ /* 0x000fe2000000000a */
[----:B------:R-:W-:Y:S10]  /*14d0*/  BRA `(.L_x_65) ;  /* 0x0000000000307947 */ /* 0x000ff40003800000 */
.L_x_66:
[----:B------:R-:W-:Y:S01]  /*14e0*/  DMUL R10, R16, 8.11296384146066816958e+31 ;  /* 0x46900000100a7828 */ /* 0x000fe20000000000 */
[----:B------:R-:W-:-:S05]  /*14f0*/  IMAD.MOV.U32 R8, RZ, RZ, R3 ;  /* 0x000000ffff087224 */ /* 0x000fca00078e0003 */
[----:B------:R-:W0:Y:S02]  /*1500*/  MUFU.RCP64H R9, R11 ;  /* 0x0000000b00097308 */ /* 0x000e240000001800 */
[----:B0-----:R-:W-:-:S08]  /*1510*/  DFMA R12, -R10, R8, 1 ;  /* 0x3ff000000a0c742b */ /* 0x001fd00000000108 */
[----:B------:R-:W-:-:S08]  /*1520*/  DFMA R12, R12, R12, R12 ;  /* 0x0000000c0c0c722b */ /* 0x000fd0000000000c */
[----:B------:R-:W-:-:S08]  /*1530*/  DFMA R12, R8, R12, R8 ;  /* 0x0000000c080c722b */ /* 0x000fd00000000008 */
[----:B------:R-:W-:-:S08]  /*1540*/  DFMA R8, -R10, R12, 1 ;  /* 0x3ff000000a08742b */ /* 0x000fd0000000010c */
[----:B------:R-:W-:-:S08]  /*1550*/  DFMA R8, R12, R8, R12 ;  /* 0x000000080c08722b */ /* 0x000fd0000000000c */
[----:B------:R-:W-:Y:S01]  /*1560*/  DMUL R8, R8, 8.11296384146066816958e+31 ;  /* 0x4690000008087828 */ /* 0x000fe20000000000 */
[----:B------:R-:W-:Y:S10]  /*1570*/  BRA `(.L_x_65) ;  /* 0x0000000000087947 */ /* 0x000ff40003800000 */
.L_x_64:
[----:B------:R-:W-:Y:S01]  /*1580*/  LOP3.LUT R9, R17, 0x80000, RZ, 0xfc, !PT ;  /* 0x0008000011097812 */ /* 0x000fe200078efcff */
[----:B------:R-:W-:-:S07]  /*1590*/  IMAD.MOV.U32 R8, RZ, RZ, R16 ;  /* 0x000000ffff087224 */ /* 0x000fce00078e0010 */
.L_x_65:
[----:B------:R-:W-:Y:S02]  /*15a0*/  IMAD.MOV.U32 R7, RZ, RZ, 0x0 ;  /* 0x00000000ff077424 */ /* 0x000fe400078e00ff */
[----:B------:R-:W-:Y:S02]  /*15b0*/  IMAD.MOV.U32 R12, RZ, RZ, R8 ;  /* 0x000000ffff0c7224 */ /* 0x000fe400078e0008 */
[----:B------:R-:W-:Y:S01]  /*15c0*/  IMAD.MOV.U32 R13, RZ, RZ, R9 ;  /* 0x000000ffff0d7224 */ /* 0x000fe200078e0009 */
[----:B------:R-:W-:Y:S06]  /*15d0*/  RET.REL.NODEC R6 `(_Z3ACmPfPKfS1_S1_S1_PKifiiii) ;  /* 0xffffffe806887950 */ /* 0x000fec0003c3ffff */
        .weak           $__internal_3_$__cuda_sm20_div_rn_f64_full
        .type           $__internal_3_$__cuda_sm20_div_rn_f64_full,@function
        .size           $__internal_3_$__cuda_sm20_div_rn_f64_full,($__internal_4_$__cuda_sm20_dsqrt_rn_f64_mediumpath_v1 - $__internal_3_$__cuda_sm20_div_rn_f64_full)
$__internal_3_$__cuda_sm20_div_rn_f64_full:
[C---:B------:R-:W-:Y:S01]  /*15e0*/  FSETP.GEU.AND P0, PT, |R17|.reuse, 1.469367938527859385e-39, PT ;  /* 0x001000001100780b */ /* 0x040fe20003f0e200 */
[----:B------:R-:W-:Y:S01]  /*15f0*/  IMAD.MOV.U32 R20, RZ, RZ, 0x1 ;  /* 0x00000001ff147424 */ /* 0x000fe200078e00ff */
[----:B------:R-:W-:Y:S01]  /*1600*/  LOP3.LUT R28, R17, 0x800fffff, RZ, 0xc0, !PT ;  /* 0x800fffff111c7812 */ /* 0x000fe200078ec0ff */
[----:B------:R-:W-:Y:S01]  /*1610*/  BSSY.RECONVERGENT B7, `(.L_x_67) ;  /* 0x0000054000077945 */ /* 0x000fe20003800200 */
[C---:B------:R-:W-:Y:S02]  /*1620*/  FSETP.GEU.AND P2, PT, |R19|.reuse, 1.469367938527859385e-39, PT ;  /* 0x001000001300780b */ /* 0x040fe40003f4e200 */
[----:B------:R-:W-:Y:S01]  /*1630*/  LOP3.LUT R29, R28, 0x3ff00000, RZ, 0xfc, !PT ;  /* 0x3ff000001c1d7812 */ /* 0x000fe200078efcff */
[----:B------:R-:W-:Y:S01]  /*1640*/  IMAD.MOV.U32 R28, RZ, RZ, R16 ;  /* 0x000000ffff1c7224 */ /* 0x000fe200078e0010 */
[----:B------:R-:W-:Y:S02]  /*1650*/  LOP3.LUT R31, R19, 0x7ff00000, RZ, 0xc0, !PT ;  /* 0x7ff00000131f7812 */ /* 0x000fe400078ec0ff */
[----:B------:R-:W-:-:S03]  /*1660*/  LOP3.LUT R32, R17, 0x7ff00000, RZ, 0xc0, !PT ;  /* 0x7ff0000011207812 */ /* 0x000fc600078ec0ff */
[----:B------:R-:W-:Y:S01]  /*1670*/  @!P0 DMUL R28, R16, 8.98846567431157953865e+307 ;  /* 0x7fe00000101c8828 */ /* 0x000fe20000000000 */
[----:B------:R-:W-:Y:S01]  /*1680*/  ISETP.GE.U32.AND P1, PT, R31, R32, PT ;  /* 0x000000201f00720c */ /* 0x000fe20003f26070 */
[----:B------:R-:W-:Y:S02]  /*1690*/  IMAD.MOV.U32 R33, RZ, RZ, R31 ;  /* 0x000000ffff217224 */ /* 0x000fe400078e001f */
[----:B------:R-:W-:Y:S01]  /*16a0*/  @!P2 LOP3.LUT R0, R17, 0x7ff00000, RZ, 0xc0, !PT ;  /* 0x7ff000001100a812 */ /* 0x000fe200078ec0ff */
[----:B------:R-:W-:Y:S01]  /*16b0*/  @!P2 IMAD.MOV.U32 R26, RZ, RZ, RZ ;  /* 0x000000ffff1aa224 */ /* 0x000fe200078e00ff */
[----:B------:R-:W0:Y:S02]  /*16c0*/  MUFU.RCP64H R21, R29 ;  /* 0x0000001d00157308 */ /* 0x000e240000001800 */
[----:B------:R-:W-:Y:S01]  /*16d0*/  @!P2 ISETP.GE.U32.AND P3, PT, R31, R0, PT ;  /* 0x000000001f00a20c */ /* 0x000fe20003f66070 */
[----:B------:R-:W-:Y:S01]  /*16e0*/  IMAD.MOV.U32 R0, RZ, RZ, 0x1ca00000 ;  /* 0x1ca00000ff007424 */ /* 0x000fe200078e00ff */
[----:B------:R-:W-:-:S04]  /*16f0*/  @!P0 LOP3.LUT R32, R29, 0x7ff00000, RZ, 0xc0, !PT ;  /* 0x7ff000001d208812 */ /* 0x000fc800078ec0ff */
[----:B------:R-:W-:Y:S01]  /*1700*/  @!P2 SEL R23, R0, 0x63400000, !P3 ;  /* 0x634000000017a807 */ /* 0x000fe20005800000 */
[----:B------:R-:W-:-:S03]  /*1710*/  VIADD R34, R32, 0xffffffff ;  /* 0xffffffff20227836 */ /* 0x000fc60000000000 */
[----:B------:R-:W-:-:S04]  /*1720*/  @!P2 LOP3.LUT R23, R23, 0x80000000, R19, 0xf8, !PT ;  /* 0x800000001717a812 */ /* 0x000fc800078ef813 */
[----:B------:R-:W-:Y:S01]  /*1730*/  @!P2 LOP3.LUT R27, R23, 0x100000, RZ, 0xfc, !PT ;  /* 0x00100000171ba812 */ /* 0x000fe200078efcff */
[----:B0-----:R-:W-:-:S08]  /*1740*/  DFMA R24, R20, -R28, 1 ;  /* 0x3ff000001418742b */ /* 0x001fd0000000081c */
[----:B------:R-:W-:-:S08]  /*1750*/  DFMA R24, R24, R24, R24 ;  /* 0x000000181818722b */ /* 0x000fd00000000018 */
[----:B------:R-:W-:Y:S01]  /*1760*/  DFMA R24, R20, R24, R20 ;  /* 0x000000181418722b */ /* 0x000fe20000000014 */
[----:B------:R-:W-:Y:S02]  /*1770*/  SEL R21, R0, 0x63400000, !P1 ;  /* 0x6340000000157807 */ /* 0x000fe40004800000 */
[----:B------:R-:W-:Y:S02]  /*1780*/  MOV R20, R18 ;  /* 0x0000001200147202 */ /* 0x000fe40000000f00 */
        /* <DEDUP_REMOVED lines=8> */
[----:B------:R-:W-:-:S03]  /*1810*/  DFMA R26, R24, -R28, R20 ;  /* 0x8000001c181a722b */ /* 0x000fc60000000014 */
[----:B------:R-:W-:-:S05]  /*1820*/  ISETP.GT.U32.OR P0, PT, R34, 0x7feffffe, P0 ;  /* 0x7feffffe2200780c */ /* 0x000fca0000704470 */
[----:B------:R-:W-:-:S08]  /*1830*/  DFMA R26, R22, R26, R24 ;  /* 0x0000001a161a722b */ /* 0x000fd00000000018 */
        /* <DEDUP_REMOVED lines=28> */
.L_x_68:
        /* <DEDUP_REMOVED lines=16> */
.L_x_71:
[----:B------:R-:W-:Y:S01]  /*1b00*/  LOP3.LUT R23, R17, 0x80000, RZ, 0xfc, !PT ;  /* 0x0008000011177812 */ /* 0x000fe200078efcff */
[----:B------:R-:W-:Y:S01]  /*1b10*/  IMAD.MOV.U32 R22, RZ, RZ, R16 ;  /* 0x000000ffff167224 */ /* 0x000fe200078e0010 */
[----:B------:R-:W-:Y:S06]  /*1b20*/  BRA `(.L_x_69) ;  /* 0x0000000000087947 */ /* 0x000fec0003800000 */
.L_x_70:
[----:B------:R-:W-:Y:S01]  /*1b30*/  LOP3.LUT R23, R19, 0x80000, RZ, 0xfc, !PT ;  /* 0x0008000013177812 */ /* 0x000fe200078efcff */
[----:B------:R-:W-:-:S07]  /*1b40*/  IMAD.MOV.U32 R22, RZ, RZ, R18 ;  /* 0x000000ffff167224 */ /* 0x000fce00078e0012 */
.L_x_69:
[----:B------:R-:W-:Y:S05]  /*1b50*/  BSYNC.RECONVERGENT B7 ;  /* 0x0000000000077941 */ /* 0x000fea0003800200 */
.L_x_67:
[----:B------:R-:W-:Y:S01]  /*1b60*/  IMAD.MOV.U32 R31, RZ, RZ, 0x0 ;  /* 0x00000000ff1f7424 */ /* 0x000fe200078e00ff */
[----:B------:R-:W-:Y:S01]  /*1b70*/  MOV R21, R23 ;  /* 0x0000001700157202 */ /* 0x000fe20000000f00 */
[----:B------:R-:W-:Y:S02]  /*1b80*/  IMAD.MOV.U32 R20, RZ, RZ, R22 ;  /* 0x000000ffff147224 */ /* 0x000fe400078e0016 */
[----:B------:R-:W-:Y:S05]  /*1b90*/  RET.REL.NODEC R30 `(_Z3ACmPfPKfS1_S1_S1_PKifiiii) ;  /* 0xffffffe41e187950 */ /* 0x000fea0003c3ffff */
        .weak           $__internal_4_$__cuda_sm20_dsqrt_rn_f64_mediumpath_v1
        .type           $__internal_4_$__cuda_sm20_dsqrt_rn_f64_mediumpath_v1,@function
        .size           $__internal_4_$__cuda_sm20_dsqrt_rn_f64_mediumpath_v1,($__internal_5_$__cuda_sm20_rcp_rn_f32_slowpath - $__internal_4_$__cuda_sm20_dsqrt_rn_f64_mediumpath_v1)
$__internal_4_$__cuda_sm20_dsqrt_rn_f64_mediumpath_v1:
[----:B------:R-:W-:Y:S01]  /*1ba0*/  ISETP.GE.U32.AND P0, PT, R10, -0x3400000, PT ;  /* 0xfcc000000a00780c */ /* 0x000fe20003f06070 */
[----:B------:R-:W-:-:S12]  /*1bb0*/  IMAD.MOV.U32 R13, RZ, RZ, R21 ;  /* 0x000000ffff0d7224 */ /* 0x000fd800078e0015 */
[----:B------:R-:W-:Y:S05]  /*1bc0*/  @!P0 BRA `(.L_x_72) ;  /* 0x0000000000208947 */ /* 0x000fea0003800000 */
[----:B------:R-:W-:-:S10]  /*1bd0*/  DFMA.RM R12, R18, R12, R16 ;  /* 0x0000000c120c722b */ /* 0x000fd40000004010 */
[----:B------:R-:W-:-:S05]  /*1be0*/  IADD3 R10, P0, PT, R12, 0x1, RZ ;  /* 0x000000010c0a7810 */ /* 0x000fca0007f1e0ff */
[----:B------:R-:W-:-:S06]  /*1bf0*/  IMAD.X R11, RZ, RZ, R13, P0 ;  /* 0x000000ffff0b7224 */ /* 0x000fcc00000e060d */
[----:B------:R-:W-:-:S08]  /*1c00*/  DFMA.RP R8, -R12, R10, R8 ;  /* 0x0000000a0c08722b */ /* 0x000fd00000008108 */
[----:B------:R-:W-:-:S06]  /*1c10*/  DSETP.GT.AND P0, PT, R8, RZ, PT ;  /* 0x000000ff0800722a */ /* 0x000fcc0003f04000 */
[----:B------:R-:W-:Y:S02]  /*1c20*/  FSEL R10, R10, R12, P0 ;  /* 0x0000000c0a0a7208 */ /* 0x000fe40000000000 */
[----:B------:R-:W-:Y:S01]  /*1c30*/  FSEL R11, R11, R13, P0 ;  /* 0x0000000d0b0b7208 */ /* 0x000fe20000000000 */
[----:B------:R-:W-:Y:S06]  /*1c40*/  BRA `(.L_x_73) ;  /* 0x0000000000647947 */ /* 0x000fec0003800000 */
.L_x_72:
[----:B------:R-:W-:-:S14]  /*1c50*/  DSETP.NE.AND P0, PT, R8, RZ, PT ;  /* 0x000000ff0800722a */ /* 0x000fdc0003f05000 */
[----:B------:R-:W-:Y:S05]  /*1c60*/  @!P0 BRA `(.L_x_74) ;  /* 0x0000000000588947 */ /* 0x000fea0003800000 */
[----:B------:R-:W-:-:S13]  /*1c70*/  ISETP.GE.AND P0, PT, R9, RZ, PT ;  /* 0x000000ff0900720c */ /* 0x000fda0003f06270 */
[----:B------:R-:W-:Y:S02]  /*1c80*/  @!P0 IMAD.MOV.U32 R10, RZ, RZ, 0x0 ;  /* 0x00000000ff0a8424 */ /* 0x000fe400078e00ff */
[----:B------:R-:W-:Y:S01]  /*1c90*/  @!P0 IMAD.MOV.U32 R11, RZ, RZ, -0x80000 ;  /* 0xfff80000ff0b8424 */ /* 0x000fe200078e00ff */
[----:B------:R-:W-:Y:S06]  /*1ca0*/  @!P0 BRA `(.L_x_73) ;  /* 0x00000000004c8947 */ /* 0x000fec0003800000 */
[----:B------:R-:W-:-:S13]  /*1cb0*/  ISETP.GT.AND P0, PT, R9, 0x7fefffff, PT ;  /* 0x7fefffff0900780c */ /* 0x000fda0003f04270 */
[----:B------:R-:W-:Y:S05]  /*1cc0*/  @P0 BRA `(.L_x_74) ;  /* 0x0000000000400947 */ /* 0x000fea0003800000 */
[----:B------:R-:W-:Y:S01]  /*1cd0*/  DMUL R8, R8, 8.11296384146066816958e+31 ;  /* 0x4690000008087828 */ /* 0x000fe20000000000 */
[----:B------:R-:W-:Y:S02]  /*1ce0*/  IMAD.MOV.U32 R10, RZ, RZ, RZ ;  /* 0x000000ffff0a7224 */ /* 0x000fe400078e00ff */
[----:B------:R-:W-:Y:S02]  /*1cf0*/  IMAD.MOV.U32 R16, RZ, RZ, 0x0 ;  /* 0x00000000ff107424 */ /* 0x000fe400078e00ff */
[----:B------:R-:W-:Y:S01]  /*1d00*/  IMAD.MOV.U32 R17, RZ, RZ, 0x3fd80000 ;  /* 0x3fd80000ff117424 */ /* 0x000fe200078e00ff */
[----:B------:R-:W0:Y:S02]  /*1d10*/  MUFU.RSQ64H R11, R9 ;  /* 0x00000009000b7308 */ /* 0x000e240000001c00 */
[----:B0-----:R-:W-:-:S08]  /*1d20*/  DMUL R12, R10, R10 ;  /* 0x0000000a0a0c7228 */ /* 0x001fd00000000000 */
[----:B------:R-:W-:-:S08]  /*1d30*/  DFMA R12, R8, -R12, 1 ;  /* 0x3ff00000080c742b */ /* 0x000fd0000000080c */
[----:B------:R-:W-:Y:S02]  /*1d40*/  DFMA R16, R12, R16, 0.5 ;  /* 0x3fe000000c10742b */ /* 0x000fe40000000010 */
[----:B------:R-:W-:-:S08]  /*1d50*/  DMUL R12, R10, R12 ;  /* 0x0000000c0a0c7228 */ /* 0x000fd00000000000 */
[----:B------:R-:W-:-:S08]  /*1d60*/  DFMA R12, R16, R12, R10 ;  /* 0x0000000c100c722b */ /* 0x000fd0000000000a */
[----:B------:R-:W-:Y:S02]  /*1d70*/  DMUL R10, R8, R12 ;  /* 0x0000000c080a7228 */ /* 0x000fe40000000000 */
[----:B------:R-:W-:-:S06]  /*1d80*/  VIADD R13, R13, 0xfff00000 ;  /* 0xfff000000d0d7836 */ /* 0x000fcc0000000000 */
[----:B------:R-:W-:-:S08]  /*1d90*/  DFMA R16, R10, -R10, R8 ;  /* 0x8000000a0a10722b */ /* 0x000fd00000000008 */
[----:B------:R-:W-:-:S10]  /*1da0*/  DFMA R10, R12, R16, R10 ;  /* 0x000000100c0a722b */ /* 0x000fd4000000000a */
[----:B------:R-:W-:Y:S01]  /*1db0*/  VIADD R11, R11, 0xfcb00000 ;  /* 0xfcb000000b0b7836 */ /* 0x000fe20000000000 */
[----:B------:R-:W-:Y:S06]  /*1dc0*/  BRA `(.L_x_73) ;  /* 0x0000000000047947 */ /* 0x000fec0003800000 */
.L_x_74:
[----:B------:R-:W-:-:S11]  /*1dd0*/  DADD R10, R8, R8 ;  /* 0x00000000080a7229 */ /* 0x000fd60000000008 */
.L_x_73:
[----:B------:R-:W-:-:S04]  /*1de0*/  IMAD.MOV.U32 R7, RZ, RZ, 0x0 ;  /* 0x00000000ff077424 */ /* 0x000fc800078e00ff */
[----:B------:R-:W-:Y:S05]  /*1df0*/  RET.REL.NODEC R6 `(_Z3ACmPfPKfS1_S1_S1_PKifiiii) ;  /* 0xffffffe006807950 */ /* 0x000fea0003c3ffff */
        .weak           $__internal_5_$__cuda_sm20_rcp_rn_f32_slowpath
        .type           $__internal_5_$__cuda_sm20_rcp_rn_f32_slowpath,@function
        .size           $__internal_5_$__cuda_sm20_rcp_rn_f32_slowpath,($_Z3ACmPfPKfS1_S1_S1_PKifiiii$__internal_accurate_pow - $__internal_5_$__cuda_sm20_rcp_rn_f32_slowpath)
$__internal_5_$__cuda_sm20_rcp_rn_f32_slowpath:
        /* <DEDUP_REMOVED lines=15> */
.L_x_76:
        /* <DEDUP_REMOVED lines=21> */
[----:B------:R-:W-:Y:S02]  /*2040*/  LOP3.LUT P2, RZ, R17, 0x2, RZ, 0xc0, !PT ;  /* 0x0000000211ff7812 */ /* 0x000fe4000784c0ff */
[----:B------:R-:W-:Y:S02]  /*2050*/  IADD3 R11, PT, PT, R19, -0xfc, RZ ;  /* 0xffffff04130b7810 */ /* 0x000fe40007ffe0ff */
[----:B------:R-:W-:Y:S02]  /*2060*/  PLOP3.LUT P0, PT, P0, P1, P2, 0xe0, 0x0 ;  /* 0x000000000000781c */ /* 0x000fe40000703c20 */
[----:B------:R-:W-:-:S02]  /*2070*/  LOP3.LUT P1, RZ, R9, 0x7fffff, RZ, 0xc0, !PT ;  /* 0x007fffff09ff7812 */ /* 0x000fc4000782c0ff */
[----:B------:R-:W-:Y:S02]  /*2080*/  SEL R0, RZ, 0x1, !P0 ;  /* 0x00000001ff007807 */ /* 0x000fe40004000000 */
[----:B------:R-:W-:-:S03]  /*2090*/  SHF.R.U32.HI R10, RZ, R11, R10 ;  /* 0x0000000bff0a7219 */ /* 0x000fc6000001160a */
[----:B------:R-:W-:-:S05]  /*20a0*/  IMAD.MOV R0, RZ, RZ, -R0 ;  /* 0x000000ffff007224 */ /* 0x000fca00078e0a00 */
[----:B------:R-:W-:-:S13]  /*20b0*/  ISETP.GE.AND P0, PT, R0, RZ, PT ;  /* 0x000000ff0000720c */ /* 0x000fda0003f06270 */
[----:B------:R-:W-:-:S04]  /*20c0*/  @!P0 VIADD R10, R10, 0x1 ;  /* 0x000000010a0a8836 */ /* 0x000fc80000000000 */
[----:B------:R-:W-:-:S05]  /*20d0*/  @!P1 IMAD.SHL.U32 R10, R10, 0x2, RZ ;  /* 0x000000020a0a9824 */ /* 0x000fca00078e00ff */
[----:B------:R-:W-:Y:S01]  /*20e0*/  LOP3.LUT R10, R10, 0x80000000, R9, 0xf8, !PT ;  /* 0x800000000a0a7812 */ /* 0x000fe200078ef809 */
[----:B------:R-:W-:Y:S06]  /*20f0*/  BRA `(.L_x_77) ;  /* 0x0000000000047947 */ /* 0x000fec0003800000 */
.L_x_78:
[----:B------:R0:W1:Y:S02]  /*2100*/  MUFU.RCP R10, R9 ;  /* 0x00000009000a7308 */ /* 0x0000640000001000 */
.L_x_77:
[----:B------:R-:W-:Y:S05]  /*2110*/  BSYNC.RECONVERGENT B5 ;  /* 0x0000000000057941 */ /* 0x000fea0003800200 */
.L_x_75:
[----:B-1----:R-:W-:Y:S02]  /*2120*/  IMAD.MOV.U32 R17, RZ, RZ, R10 ;  /* 0x000000ffff117224 */ /* 0x002fe400078e000a */
[----:B------:R-:W-:Y:S02]  /*2130*/  IMAD.MOV.U32 R10, RZ, RZ, R18 ;  /* 0x000000ffff0a7224 */ /* 0x000fe400078e0012 */
[----:B------:R-:W-:-:S04]  /*2140*/  IMAD.MOV.U32 R11, RZ, RZ, 0x0 ;  /* 0x00000000ff0b7424 */ /* 0x000fc800078e00ff */
[----:B0-----:R-:W-:Y:S05]  /*2150*/  RET.REL.NODEC R10 `(_Z3ACmPfPKfS1_S1_S1_PKifiiii) ;  /* 0xffffffdc0aa87950 */ /* 0x001fea0003c3ffff */
        .type           $_Z3ACmPfPKfS1_S1_S1_PKifiiii$__internal_accurate_pow,@function
        .size           $_Z3ACmPfPKfS1_S1_S1_PKifiiii$__internal_accurate_pow,(.L_x_88 - $_Z3ACmPfPKfS1_S1_S1_PKifiiii$__internal_accurate_pow)
$_Z3ACmPfPKfS1_S1_S1_PKifiiii$__internal_accurate_pow:
[----:B------:R-:W-:Y:S01]  /*2160*/  ISETP.GT.U32.AND P5, PT, R41, 0xfffff, PT ;  /* 0x000fffff2900780c */ /* 0x000fe20003fa4070 */
[--C-:B------:R-:W-:Y:S01]  /*2170*/  IMAD.MOV.U32 R20, RZ, RZ, R28.reuse ;  /* 0x000000ffff147224 */ /* 0x100fe200078e001c */
[----:B------:R-:W-:Y:S01]  /*2180*/  UMOV UR6, 0x7d2cafe2 ;  /* 0x7d2cafe200067882 */ /* 0x000fe20000000000 */
[--C-:B------:R-:W-:Y:S01]  /*2190*/  IMAD.MOV.U32 R21, RZ, RZ, R41.reuse ;  /* 0x000000ffff157224 */ /* 0x100fe200078e0029 */
[----:B------:R-:W-:Y:S01]  /*21a0*/  UMOV UR7, 0x3eb0f5ff ;  /* 0x3eb0f5ff00077882 */ /* 0x000fe20000000000 */
[--C-:B------:R-:W-:Y:S01]  /*21b0*/  IMAD.MOV.U32 R22, RZ, RZ, R41.reuse ;  /* 0x000000ffff167224 */ /* 0x100fe200078e0029 */
[----:B------:R-:W-:Y:S01]  /*21c0*/  SHF.R.U32.HI R41, RZ, 0x14, R41 ;  /* 0x00000014ff297819 */ /* 0x000fe20000011629 */
[----:B------:R-:W-:Y:S01]  /*21d0*/  IMAD.MOV.U32 R24, RZ, RZ, R28 ;  /* 0x000000ffff187224 */ /* 0x000fe200078e001c */
[----:B------:R-:W-:Y:S01]  /*21e0*/  UMOV UR8, 0x3b39803f ;  /* 0x3b39803f00087882 */ /* 0x000fe20000000000 */
[----:B------:R-:W-:Y:S01]  /*21f0*/  IMAD.MOV.U32 R26, RZ, RZ, 0x41ad3b5a ;  /* 0x41ad3b5aff1a7424 */ /* 0x000fe200078e00ff */
[----:B------:R-:W-:Y:S01]  /*2200*/  UMOV UR9, 0x3c7abc9e ;  /* 0x3c7abc9e00097882 */ /* 0x000fe20000000000 */
[----:B------:R-:W-:-:S02]  /*2210*/  IMAD.MOV.U32 R27, RZ, RZ, 0x3ed0f5d2 ;  /* 0x3ed0f5d2ff1b7424 */ /* 0x000fc400078e00ff */
[----:B------:R-:W-:-:S10]  /*2220*/  @!P5 DMUL R20, R20, 1.80143985094819840000e+16 ;  /* 0x435000001414d828 */ /* 0x000fd40000000000 */
[----:B------:R-:W-:Y:S01]  /*2230*/  @!P5 IMAD.MOV.U32 R22, RZ, RZ, R21 ;  /* 0x000000ffff16d224 */ /* 0x000fe200078e0015 */
[----:B------:R-:W-:Y:S01]  /*2240*/  @!P5 LEA.HI R41, R21, 0xffffffca, RZ, 0xc ;  /* 0xffffffca1529d811 */ /* 0x000fe200078f60ff */
[----:B------:R-:W-:-:S03]  /*2250*/  @!P5 IMAD.MOV.U32 R24, RZ, RZ, R20 ;  /* 0x000000ffff18d224 */ /* 0x000fc600078e0014 */
[----:B------:R-:W-:-:S04]  /*2260*/  LOP3.LUT R22, R22, 0x800fffff, RZ, 0xc0, !PT ;  /* 0x800fffff16167812 */ /* 0x000fc800078ec0ff */
[----:B------:R-:W-:Y:S01]  /*2270*/  LOP3.LUT R25, R22, 0x3ff00000, RZ, 0xfc, !PT ;  /* 0x3ff0000016197812 */ /* 0x000fe200078efcff */
[----:B------:R-:W-:-:S03]  /*2280*/  IMAD.MOV.U32 R22, RZ, RZ, RZ ;  /* 0x000000ffff167224 */ /* 0x000fc600078e00ff */
        /* <DEDUP_REMOVED lines=11> */
[----:B------:R-:W-:-:S08]  /*2340*/  DMUL R34, R22, R22 ;  /* 0x0000001616227228 */ /* 0x000fd00000000000 */
[----:B------:R-:W-:Y:S01]  /*2350*/  DFMA R26, R34, UR6, R26 ;  /* 0x00000006221a7c2b */ /* 0x000fe2000800001a */
[----:B------:R-:W-:Y:S01]  /*2360*/  UMOV UR6, 0x75488a3f ;  /* 0x75488a3f00067882 */ /* 0x000fe20000000000 */
[----:B------:R-:W-:-:S06]  /*2370*/  UMOV UR7, 0x3ef3b20a ;  /* 0x3ef3b20a00077882 */ /* 0x000fcc0000000000 */
[----:B------:R-:W-:Y:S01]  /*2380*/  DFMA R32, R34, R26, UR6 ;  /* 0x0000000622207e2b */ /* 0x000fe2000800001a */
[----:B------:R-:W-:Y:S01]  /*2390*/  UMOV UR6, 0xe4faecd5 ;  /* 0xe4faecd500067882 */ /* 0x000fe20000000000 */
[----:B------:R-:W-:Y:S01]  /*23a0*/  UMOV UR7, 0x3f1745cd ;  /* 0x3f1745cd00077882 */ /* 0x000fe20000000000 */
[----:B------:R-:W-:-:S05]  /*23b0*/  DADD R26, R24, -R22 ;  /* 0x00000000181a7229 */ /* 0x000fca0000000816 */
[----:B------:R-:W-:Y:S01]  /*23c0*/  DFMA R32, R34, R32, UR6 ;  /* 0x0000000622207e2b */ /* 0x000fe20008000020 */
[----:B------:R-:W-:Y:S01]  /*23d0*/  UMOV UR6, 0x258a578b ;  /* 0x258a578b00067882 */ /* 0x000fe20000000000 */
[----:B------:R-:W-:Y:S01]  /*23e0*/  UMOV UR7, 0x3f3c71c7 ;  /* 0x3f3c71c700077882 */ /* 0x000fe20000000000 */
[----:B------:R-:W-:-:S05]  /*23f0*/  DADD R26, R26, R26 ;  /* 0x000000001a1a7229 */ /* 0x000fca000000001a */
[----:B------:R-:W-:Y:S01]  /*2400*/  DFMA R32, R34, R32, UR6 ;  /* 0x0000000622207e2b */ /* 0x000fe20008000020 */
[----:B------:R-:W-:Y:S01]  /*2410*/  UMOV UR6, 0x9242b910 ;  /* 0x9242b91000067882 */ /* 0x000fe20000000000 */
[----:B------:R-:W-:Y:S01]  /*2420*/  UMOV UR7, 0x3f624924 ;  /* 0x3f62492400077882 */ /* 0x000fe20000000000 */
[----:B------:R-:W-:-:S05]  /*2430*/  DFMA R26, R24, -R22, R26 ;  /* 0x80000016181a722b */ /* 0x000fca000000001a */
[----:B------:R-:W-:Y:S01]  /*2440*/  DFMA R32, R34, R32, UR6 ;  /* 0x0000000622207e2b */ /* 0x000fe20008000020 */
[----:B------:R-:W-:Y:S01]  /*2450*/  UMOV UR6, 0x99999dfb ;  /* 0x99999dfb00067882 */ /* 0x000fe20000000000 */
[----:B------:R-:W-:Y:S01]  /*2460*/  UMOV UR7, 0x3f899999 ;  /* 0x3f89999900077882 */ /* 0x000fe20000000000 */
[----:B------:R-:W-:Y:S02]  /*2470*/  DMUL R26, R28, R26 ;  /* 0x0000001a1c1a7228 */ /* 0x000fe40000000000 */
[----:B------:R-:W-:-:S03]  /*2480*/  DMUL R28, R22, R22 ;  /* 0x00000016161c7228 */ /* 0x000fc60000000000 */
[----:B------:R-:W-:Y:S01]  /*2490*/  DFMA R32, R34, R32, UR6 ;  /* 0x0000000622207e2b */ /* 0x000fe20008000020 */
[----:B------:R-:W-:Y:S01]  /*24a0*/  UMOV UR6, 0x55555555 ;  /* 0x5555555500067882 */ /* 0x000fe20000000000 */
[----:B------:R-:W-:-:S03]  /*24b0*/  UMOV UR7, 0x3fb55555 ;  /* 0x3fb5555500077882 */ /* 0x000fc60000000000 */
[----:B------:R-:W-:-:S03]  /*24c0*/  DMUL R20, R22, R28 ;  /* 0x0000001c16147228 */ /* 0x000fc60000000000 */
[----:B------:R-:W-:-:S08]  /*24d0*/  DFMA R24, R34, R32, UR6 ;  /* 0x0000000622187e2b */ /* 0x000fd00008000020 */
[----:B------:R-:W-:Y:S01]  /*24e0*/  DADD R30, -R24, UR6 ;  /* 0x00000006181e7e29 */ /* 0x000fe20008000100 */
[----:B------:R-:W-:Y:S01]  /*24f0*/  UMOV UR6, 0xb9e7b0 ;  /* 0x00b9e7b000067882 */ /* 0x000fe20000000000 */
[----:B------:R-:W-:-:S06]  /*2500*/  UMOV UR7, 0x3c46a4cb ;  /* 0x3c46a4cb00077882 */ /* 0x000fcc0000000000 */
[----:B------:R-:W-:Y:S02]  /*2510*/  DFMA R30, R34, R32, R30 ;  /* 0x00000020221e722b */ /* 0x000fe4000000001e */
[----:B------:R-:W-:Y:S01]  /*2520*/  DFMA R32, R22, R22, -R28 ;  /* 0x000000161620722b */ /* 0x000fe2000000081c */
[----:B------:R-:W-:Y:S01]  /*2530*/  VIADD R35, R27, 0x100000 ;  /* 0x001000001b237836 */ /* 0x000fe20000000000 */
[----:B------:R-:W-:-:S06]  /*2540*/  MOV R34, R26 ;  /* 0x0000001a00227202 */ /* 0x000fcc0000000f00 */
[----:B------:R-:W-:Y:S02]  /*2550*/  DFMA R32, R22, R34, R32 ;  /* 0x000000221620722b */ /* 0x000fe40000000020 */
[----:B------:R-:W-:Y:S01]  /*2560*/  DADD R34, R30, -UR6 ;  /* 0x800000061e227e29 */ /* 0x000fe20008000000 */
[----:B------:R-:W-:Y:S01]  /*2570*/  UMOV UR6, 0x80000000 ;  /* 0x8000000000067882 */ /* 0x000fe20000000000 */
[----:B------:R-:W-:Y:S01]  /*2580*/  DFMA R30, R22, R28, -R20 ;  /* 0x0000001c161e722b */ /* 0x000fe20000000814 */
[----:B------:R-:W-:-:S07]  /*2590*/  UMOV UR7, 0x43300000 ;  /* 0x4330000000077882 */ /* 0x000fce0000000000 */
[----:B------:R-:W-:Y:S02]  /*25a0*/  DFMA R30, R26, R28, R30 ;  /* 0x0000001c1a1e722b */ /* 0x000fe4000000001e */
[----:B------:R-:W-:-:S06]  /*25b0*/  DADD R28, R24, R34 ;  /* 0x00000000181c7229 */ /* 0x000fcc0000000022 */
[----:B------:R-:W-:Y:S02]  /*25c0*/  DFMA R30, R22, R32, R30 ;  /* 0x00000020161e722b */ /* 0x000fe4000000001e */
[----:B------:R-:W-:Y:S02]  /*25d0*/  DADD R32, R24, -R28 ;  /* 0x0000000018207229 */ /* 0x000fe4000000081c */
[----:B------:R-:W-:-:S06]  /*25e0*/  DMUL R24, R28, R20 ;  /* 0x000000141c187228 */ /* 0x000fcc0000000000 */
[----:B------:R-:W-:Y:S02]  /*25f0*/  DADD R34, R34, R32 ;  /* 0x0000000022227229 */ /* 0x000fe40000000020 */
[----:B------:R-:W-:-:S08]  /*2600*/  DFMA R32, R28, R20, -R24 ;  /* 0x000000141c20722b */ /* 0x000fd00000000818 */
[----:B------:R-:W-:-:S08]  /*2610*/  DFMA R30, R28, R30, R32 ;  /* 0x0000001e1c1e722b */ /* 0x000fd00000000020 */
[----:B------:R-:W-:-:S08]  /*2620*/  DFMA R34, R34, R20, R30 ;  /* 0x000000142222722b */ /* 0x000fd0000000001e */
[----:B------:R-:W-:-:S08]  /*2630*/  DADD R28, R24, R34 ;  /* 0x00000000181c7229 */ /* 0x000fd00000000022 */
[--C-:B------:R-:W-:Y:S02]  /*2640*/  DADD R20, R22, R28.reuse ;  /* 0x0000000016147229 */ /* 0x100fe4000000001c */
[----:B------:R-:W-:-:S06]  /*2650*/  DADD R24, R24, -R28 ;  /* 0x0000000018187229 */ /* 0x000fcc000000081c */
[----:B------:R-:W-:Y:S02]  /*2660*/  DADD R22, R22, -R20 ;  /* 0x0000000016167229 */ /* 0x000fe40000000814 */
[----:B------:R-:W-:-:S06]  /*2670*/  DADD R24, R34, R24 ;  /* 0x0000000022187229 */ /* 0x000fcc0000000018 */
[----:B------:R-:W-:-:S08]  /*2680*/  DADD R22, R28, R22 ;  /* 0x000000001c167229 */ /* 0x000fd00000000016 */
        /* <DEDUP_REMOVED lines=10> */
[--C-:B------:R-:W-:Y:S02]  /*2730*/  DFMA R22, R24, UR6, R26.reuse ;  /* 0x0000000618167c2b */ /* 0x100fe4000800001a */
[----:B------:R-:W-:-:S06]  /*2740*/  DADD R30, R20, -R26 ;  /* 0x00000000141e7229 */ /* 0x000fcc000000081a */
[----:B------:R-:W-:Y:S02]  /*2750*/  DFMA R20, R24, -UR6, R22 ;  /* 0x8000000618147c2b */ /* 0x000fe40008000016 */
[----:B------:R-:W-:Y:S01]  /*2760*/  DADD R30, R28, R30 ;  /* 0x000000001c1e7229 */ /* 0x000fe2000000001e */
[----:B------:R-:W-:Y:S01]  /*2770*/  LOP3.LUT R29, R11, 0xff0fffff, RZ, 0xc0, !PT ;  /* 0xff0fffff0b1d7812 */ /* 0x000fe200078ec0ff */
[----:B------:R-:W-:-:S04]  /*2780*/  IMAD.MOV.U32 R28, RZ, RZ, R10 ;  /* 0x000000ffff1c7224 */ /* 0x000fc800078e000a */
[----:B------:R-:W-:-:S08]  /*2790*/  DADD R20, -R26, R20 ;  /* 0x000000001a147229 */ /* 0x000fd00000000114 */
        /* <DEDUP_REMOVED lines=69> */
.L_x_79:
[----:B------:R-:W-:Y:S01]  /*2bf0*/  DFMA R28, R28, R26, R26 ;  /* 0x0000001a1c1c722b */ /* 0x000fe2000000001a */
[----:B------:R-:W-:Y:S01]  /*2c00*/  IMAD.MOV.U32 R20, RZ, RZ, R0 ;  /* 0x000000ffff147224 */ /* 0x000fe200078e0000 */
[----:B------:R-:W-:Y:S01]  /*2c10*/  DSETP.NEU.AND P5, PT, |R26|, +INF , PT ;  /* 0x7ff000001a00742a */ /* 0x000fe20003fad200 */
[----:B------:R-:W-:-:S07]  /*2c20*/  IMAD.MOV.U32 R21, RZ, RZ, 0x0 ;  /* 0x00000000ff157424 */ /* 0x000fce00078e00ff */
[----:B------:R-:W-:Y:S02]  /*2c30*/  FSEL R28, R26, R28, !P5 ;  /* 0x0000001c1a1c7208 */ /* 0x000fe40006800000 */
[----:B------:R-:W-:Y:S01]  /*2c40*/  FSEL R26, R27, R29, !P5 ;  /* 0x0000001d1b1a7208 */ /* 0x000fe20006800000 */
[----:B------:R-:W-:Y:S06]  /*2c50*/  RET.REL.NODEC R20 `(_Z3ACmPfPKfS1_S1_S1_PKifiiii) ;  /* 0xffffffd014e87950 */ /* 0x000fec0003c3ffff */
.L_x_80:
        /* <DEDUP_REMOVED lines=10> */
.L_x_88:


//--------------------- .nv.shared.reserved.0     --------------------------
	.section	.nv.shared.reserved.0,"aw",@nobits
	.weak		__nv_reservedSMEM_offset_0_alias
	.size		__nv_reservedSMEM_offset_0_alias, 0, 64
	.other		__nv_reservedSMEM_offset_0_alias,@"STO_CUDA_RESERVED_SHARED STV_DEFAULT"
__nv_reservedSMEM_offset_0_alias:
	.zero		0
	.zero		64


//--------------------- .nv.constant0._Z9ACm_primePfPKfS1_S1_S1_PKifiiii --------------------------
	.section	.nv.constant0._Z9ACm_primePfPKfS1_S1_S1_PKifiiii,"a",@progbits
	.sectionflags	@""
	.align	4
.nv.constant0._Z9ACm_primePfPKfS1_S1_S1_PKifiiii:
	.zero		964


//--------------------- .nv.constant0._Z3ACmPfPKfS1_S1_S1_PKifiiii --------------------------
	.section	.nv.constant0._Z3ACmPfPKfS1_S1_S1_PKifiiii,"a",@progbits
	.sectionflags	@""
	.align	4
.nv.constant0._Z3ACmPfPKfS1_S1_S1_PKifiiii:
	.zero		964


//--------------------- SYMBOLS --------------------------

	.type		.nv.reservedSmem.offset0,@object
	.size		.nv.reservedSmem.offset0,0x4
